	.target	sm_100

	.elftype	@"ET_EXEC"


//--------------------- .note.nv.tkinfo           --------------------------
	.section	.note.nv.tkinfo,"",@"SHT_NOTE"
	.sectionflags	@"SHF_NOTE_NV_TKINFO"
	.tkinfo
        /*0018*/ 	.word	0x00000081
        /*0030*/ 	.string	""
        /*0030*/ 	.string	"ptxas"
        /*0030*/ 	.string	"Cuda compilation tools, release 12.9, V12.9.86"
        /*0030*/ 	.string	"Build cuda_12.9.r12.9/compiler.36037853_0"
        /*0030*/ 	.string	"-regUsageLevel 10 -arch sm_100f -m 64 "



//--------------------- .note.nv.cuver            --------------------------
	.section	.note.nv.cuver,"",@"SHT_NOTE"
	.sectionflags	@"SHF_NOTE_NV_CUVER"
        /*0018*/ 	.short	0x0001
        /*001a*/ 	.short	0x0064
        /*001c*/ 	.short	0x0001
        /*001e*/ 	.short	0x0000
        /*0020*/ 	.short	0x0001
        /*0022*/ 	.short	0x0000


//--------------------- .nv.info                  --------------------------
	.section	.nv.info,"",@"SHT_CUDA_INFO"
	.align	4


	//----- nvinfo : EIATTR_REGCOUNT
	.align		4
        /*0000*/ 	.byte	0x04, 0x2f
        /*0002*/ 	.short	(.L_15 - .L_14)
	.align		4
.L_14:
        /*0004*/ 	.word	index@(_ZN9deep_gemm24sm100_fp8_gemm_1d1d_implILN4cute4UMMA5MajorE0ELS3_0ELj0ELj7168ELj2048ELj128ELj224ELj128ELj64ELj128ELj128ELj64ELj4ELj128ELj128ELj1ELb0ELj136ELNS_8GemmTypeE1ELb0EN7cutlass10bfloat16_tENS_16EpilogueIdentityEEEvPijjj14CUtensorMap_stS9_S9_S9_S9_)
        /*0008*/ 	.word	0x00000036


	//----- nvinfo : EIATTR_FRAME_SIZE
	.align		4
.L_15:
        /*000c*/ 	.byte	0x04, 0x11
        /*000e*/ 	.short	(.L_17 - .L_16)
	.align		4
.L_16:
        /*0010*/ 	.word	index@($__internal_3_$__cuda_sm20_div_u16)
        /*0014*/ 	.word	0x00000000


	//----- nvinfo : EIATTR_FRAME_SIZE
	.align		4
.L_17:
        /*0018*/ 	.byte	0x04, 0x11
        /*001a*/ 	.short	(.L_19 - .L_18)
	.align		4
.L_18:
        /*001c*/ 	.word	index@($__internal_2_$__cuda_sm10x_tcgen05_guardrail_trap_unallocated_columns_being_dealloced)
        /*0020*/ 	.word	0x00000000


	//----- nvinfo : EIATTR_FRAME_SIZE
	.align		4
.L_19:
        /*0024*/ 	.byte	0x04, 0x11
        /*0026*/ 	.short	(.L_21 - .L_20)
	.align		4
.L_20:
        /*0028*/ 	.word	index@($__internal_1_$__cuda_sm10x_tcgen05_guardrail_trap_phase_invalid_during_alloc)
        /*002c*/ 	.word	0x00000000


	//----- nvinfo : EIATTR_FRAME_SIZE
	.align		4
.L_21:
        /*0030*/ 	.byte	0x04, 0x11
        /*0032*/ 	.short	(.L_23 - .L_22)
	.align		4
.L_22:
        /*0034*/ 	.word	index@($__internal_0_$__cuda_sm10x_tcgen05_guardrail_trap_col_being_dealloced_not_returned_by_alloc)
        /*0038*/ 	.word	0x00000000


	//----- nvinfo : EIATTR_FRAME_SIZE
	.align		4
.L_23:
        /*003c*/ 	.byte	0x04, 0x11
        /*003e*/ 	.short	(.L_25 - .L_24)
	.align		4
.L_24:
        /*0040*/ 	.word	index@(_ZN9deep_gemm24sm100_fp8_gemm_1d1d_implILN4cute4UMMA5MajorE0ELS3_0ELj0ELj7168ELj2048ELj128ELj224ELj128ELj64ELj128ELj128ELj64ELj4ELj128ELj128ELj1ELb0ELj136ELNS_8GemmTypeE1ELb0EN7cutlass10bfloat16_tENS_16EpilogueIdentityEEEvPijjj14CUtensorMap_stS9_S9_S9_S9_)
        /*0044*/ 	.word	0x00000000


	//----- nvinfo : EIATTR_MIN_STACK_SIZE
	.align		4
.L_25:
        /*0048*/ 	.byte	0x04, 0x12
        /*004a*/ 	.short	(.L_27 - .L_26)
	.align		4
.L_26:
        /*004c*/ 	.word	index@(_ZN9deep_gemm24sm100_fp8_gemm_1d1d_implILN4cute4UMMA5MajorE0ELS3_0ELj0ELj7168ELj2048ELj128ELj224ELj128ELj64ELj128ELj128ELj64ELj4ELj128ELj128ELj1ELb0ELj136ELNS_8GemmTypeE1ELb0EN7cutlass10bfloat16_tENS_16EpilogueIdentityEEEvPijjj14CUtensorMap_stS9_S9_S9_S9_)
        /*0050*/ 	.word	0x00000000
.L_27:


//--------------------- .nv.info._ZN9deep_gemm24sm100_fp8_gemm_1d1d_implILN4cute4UMMA5MajorE0ELS3_0ELj0ELj7168ELj2048ELj128ELj224ELj128ELj64ELj128ELj128ELj64ELj4ELj128ELj128ELj1ELb0ELj136ELNS_8GemmTypeE1ELb0EN7cutlass10bfloat16_tENS_16EpilogueIdentityEEEvPijjj14CUtensorMap_stS9_S9_S9_S9_ --------------------------
	.section	.nv.info._ZN9deep_gemm24sm100_fp8_gemm_1d1d_implILN4cute4UMMA5MajorE0ELS3_0ELj0ELj7168ELj2048ELj128ELj224ELj128ELj64ELj128ELj128ELj64ELj4ELj128ELj128ELj1ELb0ELj136ELNS_8GemmTypeE1ELb0EN7cutlass10bfloat16_tENS_16EpilogueIdentityEEEvPijjj14CUtensorMap_stS9_S9_S9_S9_,"",@"SHT_CUDA_INFO"
	.sectionflags	@""
	.align	4


	//----- nvinfo : EIATTR_CUDA_API_VERSION
	.align		4
        /*0000*/ 	.byte	0x04, 0x37
        /*0002*/ 	.short	(.L_29 - .L_28)
.L_28:
        /*0004*/ 	.word	0x00000081


	//----- nvinfo : EIATTR_KPARAM_INFO
	.align		4
.L_29:
        /*0008*/ 	.byte	0x04, 0x17
        /*000a*/ 	.short	(.L_31 - .L_30)
.L_30:
        /*000c*/ 	.word	0x00000000
        /*0010*/ 	.short	0x0008
        /*0012*/ 	.short	0x0240
        /*0014*/ 	.byte	0x00, 0xf0, 0x01, 0x02


	//----- nvinfo : EIATTR_KPARAM_INFO
	.align		4
.L_31:
        /*0018*/ 	.byte	0x04, 0x17
        /*001a*/ 	.short	(.L_33 - .L_32)
.L_32:
        /*001c*/ 	.word	0x00000000
        /*0020*/ 	.short	0x0007
        /*0022*/ 	.short	0x01c0
        /*0024*/ 	.byte	0x00, 0xf0, 0x01, 0x02


	//----- nvinfo : EIATTR_KPARAM_INFO
	.align		4
.L_33:
        /*0028*/ 	.byte	0x04, 0x17
        /*002a*/ 	.short	(.L_35 - .L_34)
.L_34:
        /*002c*/ 	.word	0x00000000
        /*0030*/ 	.short	0x0006
        /*0032*/ 	.short	0x0140
        /*0034*/ 	.byte	0x00, 0xf0, 0x01, 0x02


	//----- nvinfo : EIATTR_KPARAM_INFO
	.align		4
.L_35:
        /*0038*/ 	.byte	0x04, 0x17
        /*003a*/ 	.short	(.L_37 - .L_36)
.L_36:
        /*003c*/ 	.word	0x00000000
        /*0040*/ 	.short	0x0005
        /*0042*/ 	.short	0x00c0
        /*0044*/ 	.byte	0x00, 0xf0, 0x01, 0x02


	//----- nvinfo : EIATTR_KPARAM_INFO
	.align		4
.L_37:
        /*0048*/ 	.byte	0x04, 0x17
        /*004a*/ 	.short	(.L_39 - .L_38)
.L_38:
        /*004c*/ 	.word	0x00000000
        /*0050*/ 	.short	0x0004
        /*0052*/ 	.short	0x0040
        /*0054*/ 	.byte	0x00, 0xf0, 0x01, 0x02


	//----- nvinfo : EIATTR_KPARAM_INFO
	.align		4
.L_39:
        /*0058*/ 	.byte	0x04, 0x17
        /*005a*/ 	.short	(.L_41 - .L_40)
.L_40:
        /*005c*/ 	.word	0x00000000
        /*0060*/ 	.short	0x0003
        /*0062*/ 	.short	0x0010
        /*0064*/ 	.byte	0x00, 0xf0, 0x11, 0x00


	//----- nvinfo : EIATTR_KPARAM_INFO
	.align		4
.L_41:
        /*0068*/ 	.byte	0x04, 0x17
        /*006a*/ 	.short	(.L_43 - .L_42)
.L_42:
        /*006c*/ 	.word	0x00000000
        /*0070*/ 	.short	0x0002
        /*0072*/ 	.short	0x000c
        /*0074*/ 	.byte	0x00, 0xf0, 0x11, 0x00


	//----- nvinfo : EIATTR_KPARAM_INFO
	.align		4
.L_43:
        /*0078*/ 	.byte	0x04, 0x17
        /*007a*/ 	.short	(.L_45 - .L_44)
.L_44:
        /*007c*/ 	.word	0x00000000
        /*0080*/ 	.short	0x0001
        /*0082*/ 	.short	0x0008
        /*0084*/ 	.byte	0x00, 0xf0, 0x11, 0x00


	//----- nvinfo : EIATTR_KPARAM_INFO
	.align		4
.L_45:
        /*0088*/ 	.byte	0x04, 0x17
        /*008a*/ 	.short	(.L_47 - .L_46)
.L_46:
        /*008c*/ 	.word	0x00000000
        /*0090*/ 	.short	0x0000
        /*0092*/ 	.short	0x0000
        /*0094*/ 	.byte	0x00, 0xf5, 0x21, 0x00


	//----- nvinfo : EIATTR_AT_ENTRY_FRAGMENTS
	.align		4
.L_47:
        /*0098*/ 	.byte	0x04, 0x4f
        /*009a*/ 	.short	(.L_49 - .L_48)


	//   ....[0]....
.L_48:
        /*009c*/ 	.word	0x00000004


	//----- nvinfo : EIATTR_RESERVED_SMEM_USED
	.align		4
.L_49:
        /*00a0*/ 	.byte	0x01, 0x41
	.zero		2


	//----- nvinfo : EIATTR_SPARSE_MMA_MASK
	.align		4
        /*00a4*/ 	.byte	0x03, 0x50
        /*00a6*/ 	.short	0x0000


	//----- nvinfo : EIATTR_TCGEN05_1CTA_USED
	.align		4
        /*00a8*/ 	.byte	0x01, 0x51
	.zero		2


	//----- nvinfo : EIATTR_MAXREG_COUNT
	.align		4
        /*00ac*/ 	.byte	0x03, 0x1b
        /*00ae*/ 	.short	0x00ff


	//----- nvinfo : EIATTR_NUM_BARRIERS
	.align		4
        /*00b0*/ 	.byte	0x02, 0x4c
        /*00b2*/ 	.byte	0x09
	.zero		1


	//----- nvinfo : EIATTR_INT_WARP_WIDE_INSTR_OFFSETS
	.align		4
        /*00b4*/ 	.byte	0x04, 0x31
        /*00b6*/ 	.short	(.L_51 - .L_50)


	//   ....[0]....
.L_50:
        /*00b8*/ 	.word	0x00005150


	//   ....[1]....
        /*00bc*/ 	.word	0x00005170


	//----- nvinfo : EIATTR_COOP_GROUP_MASK_REGIDS
	.align		4
.L_51:
        /*00c0*/ 	.byte	0x04, 0x29
        /*00c2*/ 	.short	(.L_53 - .L_52)


	//   ....[0]....
.L_52:
        /*00c4*/ 	.word	0xffffffff


	//   ....[1]....
        /*00c8*/ 	.word	0xffffffff


	//   ....[2]....
        /*00cc*/ 	.word	0xffffffff


	//   ....[3]....
        /*00d0*/ 	.word	0xffffffff


	//   ....[4]....
        /*00d4*/ 	.word	0xffffffff


	//   ....[5]....
        /*00d8*/ 	.word	0xffffffff


	//   ....[6]....
        /*00dc*/ 	.word	0xffffffff


	//   ....[7]....
        /*00e0*/ 	.word	0xffffffff


	//   ....[8]....
        /*00e4*/ 	.word	0xffffffff


	//   ....[9]....
        /*00e8*/ 	.word	0xffffffff


	//   ....[10]....
        /*00ec*/ 	.word	0xffffffff


	//   ....[11]....
        /*00f0*/ 	.word	0xffffffff


	//   ....[12]....
        /*00f4*/ 	.word	0xffffffff


	//   ....[13]....
        /*00f8*/ 	.word	0xffffffff


	//----- nvinfo : EIATTR_COOP_GROUP_INSTR_OFFSETS
	.align		4
.L_53:
        /*00fc*/ 	.byte	0x04, 0x28
        /*00fe*/ 	.short	(.L_55 - .L_54)


	//   ....[0]....
.L_54:
        /*0100*/ 	.word	0x00000030


	//   ....[1]....
        /*0104*/ 	.word	0x00000470


	//   ....[2]....
        /*0108*/ 	.word	0x00000730


	//   ....[3]....
        /*010c*/ 	.word	0x00000b70


	//   ....[4]....
        /*0110*/ 	.word	0x00000c20


	//   ....[5]....
        /*0114*/ 	.word	0x00000cd0


	//   ....[6]....
        /*0118*/ 	.word	0x000012f0


	//   ....[7]....
        /*011c*/ 	.word	0x00001310


	//   ....[8]....
        /*0120*/ 	.word	0x00001330


	//   ....[9]....
        /*0124*/ 	.word	0x00001580


	//   ....[10]....
        /*0128*/ 	.word	0x000015b0


	//   ....[11]....
        /*012c*/ 	.word	0x000015d0


	//   ....[12]....
        /*0130*/ 	.word	0x00005070


	//   ....[13]....
        /*0134*/ 	.word	0x00005230


	//----- nvinfo : EIATTR_VRC_CTA_INIT_COUNT
	.align		4
.L_55:
        /*0138*/ 	.byte	0x02, 0x4a
        /*013a*/ 	.byte	0x80
	.zero		1


	//----- nvinfo : EIATTR_MBARRIER_INSTR_OFFSETS
	.align		4
        /*013c*/ 	.byte	0x04, 0x39
        /*013e*/ 	.short	(.L_57 - .L_56)


	//   ....[0]....
.L_56:
        /*0140*/ 	.word	0x00000330
        /*0144*/ 	.word	0x000000ff
        /*0148*/ 	.word	0x00031800
        /*014c*/ 	.short	0x0100
        /*014e*/ 	.byte	0x05
	.zero		1


	//   ....[1]....
        /*0150*/ 	.word	0x00000340
        /*0154*/ 	.word	0x000000ff
        /*0158*/ 	.word	0x00031820
        /*015c*/ 	.short	0x0100
        /*015e*/ 	.byte	0x05
	.zero		1


	//   ....[2]....
        /*0160*/ 	.word	0x00000350
        /*0164*/ 	.word	0x000000ff
        /*0168*/ 	.word	0x00031840
        /*016c*/ 	.short	0x0100
        /*016e*/ 	.byte	0x05
	.zero		1


	//   ....[3]....
        /*0170*/ 	.word	0x00000360
        /*0174*/ 	.word	0x000000ff
        /*0178*/ 	.word	0x00031808
        /*017c*/ 	.short	0x0100
        /*017e*/ 	.byte	0x05
	.zero		1


	//   ....[4]....
        /*0180*/ 	.word	0x00000370
        /*0184*/ 	.word	0x000000ff
        /*0188*/ 	.word	0x00031828
        /*018c*/ 	.short	0x0100
        /*018e*/ 	.byte	0x05
	.zero		1


	//   ....[5]....
        /*0190*/ 	.word	0x00000380
        /*0194*/ 	.word	0x000000ff
        /*0198*/ 	.word	0x00031848
        /*019c*/ 	.short	0x0100
        /*019e*/ 	.byte	0x05
	.zero		1


	//   ....[6]....
        /*01a0*/ 	.word	0x00000390
        /*01a4*/ 	.word	0x000000ff
        /*01a8*/ 	.word	0x00031810
        /*01ac*/ 	.short	0x0100
        /*01ae*/ 	.byte	0x05
	.zero		1


	//   ....[7]....
        /*01b0*/ 	.word	0x000003a0
        /*01b4*/ 	.word	0x000000ff
        /*01b8*/ 	.word	0x00031830
        /*01bc*/ 	.short	0x0100
        /*01be*/ 	.byte	0x05
	.zero		1


	//   ....[8]....
        /*01c0*/ 	.word	0x000003b0
        /*01c4*/ 	.word	0x000000ff
        /*01c8*/ 	.word	0x00031850
        /*01cc*/ 	.short	0x0100
        /*01ce*/ 	.byte	0x05
	.zero		1


	//   ....[9]....
        /*01d0*/ 	.word	0x000003c0
        /*01d4*/ 	.word	0x000000ff
        /*01d8*/ 	.word	0x00031818
        /*01dc*/ 	.short	0x0100
        /*01de*/ 	.byte	0x05
	.zero		1


	//   ....[10]....
        /*01e0*/ 	.word	0x000003d0
        /*01e4*/ 	.word	0x000000ff
        /*01e8*/ 	.word	0x00031838
        /*01ec*/ 	.short	0x0100
        /*01ee*/ 	.byte	0x05
	.zero		1


	//   ....[11]....
        /*01f0*/ 	.word	0x000003e0
        /*01f4*/ 	.word	0x000000ff
        /*01f8*/ 	.word	0x00031858
        /*01fc*/ 	.short	0x0100
        /*01fe*/ 	.byte	0x05
	.zero		1


	//   ....[12]....
        /*0200*/ 	.word	0x000003f0
        /*0204*/ 	.word	0x000000ff
        /*0208*/ 	.word	0x00031860
        /*020c*/ 	.short	0x0100
        /*020e*/ 	.byte	0x05
	.zero		1


	//   ....[13]....
        /*0210*/ 	.word	0x00000400
        /*0214*/ 	.word	0x000000ff
        /*0218*/ 	.word	0x00031870
        /*021c*/ 	.short	0x0100
        /*021e*/ 	.byte	0x05
	.zero		1


	//   ....[14]....
        /*0220*/ 	.word	0x00000410
        /*0224*/ 	.word	0x000000ff
        /*0228*/ 	.word	0x00031868
        /*022c*/ 	.short	0x0100
        /*022e*/ 	.byte	0x05
	.zero		1


	//   ....[15]....
        /*0230*/ 	.word	0x00000420
        /*0234*/ 	.word	0x000000ff
        /*0238*/ 	.word	0x00031878
        /*023c*/ 	.short	0x0100
        /*023e*/ 	.byte	0x05
	.zero		1


	//   ....[16]....
        /*0240*/ 	.word	0x00000a20
        /*0244*/ 	.word	0x00000002
        /*0248*/ 	.word	0x00031800
        /*024c*/ 	.short	0x010a
        /*024e*/ 	.byte	0xff
	.zero		1


	//   ....[17]....
        /*0250*/ 	.word	0x00000db0
        /*0254*/ 	.word	0x00000002
        /*0258*/ 	.word	0x00000000
        /*025c*/ 	.short	0x0101
        /*025e*/ 	.byte	0xff
	.zero		1


	//   ....[18]....
        /*0260*/ 	.word	0x000010e0
        /*0264*/ 	.word	0x00000000
        /*0268*/ 	.word	0x00031870
        /*026c*/ 	.short	0x010a
        /*026e*/ 	.byte	0x08
	.zero		1


	//   ....[19]....
        /*0270*/ 	.word	0x00001180
        /*0274*/ 	.word	0x000000ff
        /*0278*/ 	.word	0x00031840
        /*027c*/ 	.short	0x010a
        /*027e*/ 	.byte	0x0d
	.zero		1


	//   ....[20]....
        /*0280*/ 	.word	0x00001550
        /*0284*/ 	.word	0x000000ff
        /*0288*/ 	.word	0x00031840
        /*028c*/ 	.short	0x010a
        /*028e*/ 	.byte	0x09
	.zero		1


	//   ....[21]....
        /*0290*/ 	.word	0x00001ac0
        /*0294*/ 	.word	0x00000008
        /*0298*/ 	.word	0x00031820
        /*029c*/ 	.short	0x010a
        /*029e*/ 	.byte	0xff
	.zero		1


	//   ....[22]....
        /*02a0*/ 	.word	0x00001f10
        /*02a4*/ 	.word	0x00000008
        /*02a8*/ 	.word	0x00031828
        /*02ac*/ 	.short	0x010a
        /*02ae*/ 	.byte	0xff
	.zero		1


	//   ....[23]....
        /*02b0*/ 	.word	0x00002080
        /*02b4*/ 	.word	0x00000008
        /*02b8*/ 	.word	0x00031830
        /*02bc*/ 	.short	0x010a
        /*02be*/ 	.byte	0xff
	.zero		1


	//   ....[24]....
        /*02c0*/ 	.word	0x000021e0
        /*02c4*/ 	.word	0x00000008
        /*02c8*/ 	.word	0x00031838
        /*02cc*/ 	.short	0x010a
        /*02ce*/ 	.byte	0xff
	.zero		1


	//   ....[25]....
        /*02d0*/ 	.word	0x00002310
        /*02d4*/ 	.word	0x00000008
        /*02d8*/ 	.word	0x00031820
        /*02dc*/ 	.short	0x010a
        /*02de*/ 	.byte	0xff
	.zero		1


	//   ....[26]....
        /*02e0*/ 	.word	0x00002530
        /*02e4*/ 	.word	0x00000008
        /*02e8*/ 	.word	0x00031828
        /*02ec*/ 	.short	0x010a
        /*02ee*/ 	.byte	0xff
	.zero		1


	//   ....[27]....
        /*02f0*/ 	.word	0x00002660
        /*02f4*/ 	.word	0x00000008
        /*02f8*/ 	.word	0x00031830
        /*02fc*/ 	.short	0x010a
        /*02fe*/ 	.byte	0xff
	.zero		1


	//   ....[28]....
        /*0300*/ 	.word	0x00002790
        /*0304*/ 	.word	0x00000008
        /*0308*/ 	.word	0x00031838
        /*030c*/ 	.short	0x010a
        /*030e*/ 	.byte	0xff
	.zero		1


	//   ....[29]....
        /*0310*/ 	.word	0x000028c0
        /*0314*/ 	.word	0x00000008
        /*0318*/ 	.word	0x00031820
        /*031c*/ 	.short	0x010a
        /*031e*/ 	.byte	0xff
	.zero		1


	//   ....[30]....
        /*0320*/ 	.word	0x00002ae0
        /*0324*/ 	.word	0x00000008
        /*0328*/ 	.word	0x00031828
        /*032c*/ 	.short	0x010a
        /*032e*/ 	.byte	0xff
	.zero		1


	//   ....[31]....
        /*0330*/ 	.word	0x00002c10
        /*0334*/ 	.word	0x00000008
        /*0338*/ 	.word	0x00031830
        /*033c*/ 	.short	0x010a
        /*033e*/ 	.byte	0xff
	.zero		1


	//   ....[32]....
        /*0340*/ 	.word	0x00002d40
        /*0344*/ 	.word	0x00000008
        /*0348*/ 	.word	0x00031838
        /*034c*/ 	.short	0x010a
        /*034e*/ 	.byte	0xff
	.zero		1


	//   ....[33]....
        /*0350*/ 	.word	0x00002e70
        /*0354*/ 	.word	0x00000008
        /*0358*/ 	.word	0x00031820
        /*035c*/ 	.short	0x010a
        /*035e*/ 	.byte	0xff
	.zero		1


	//   ....[34]....
        /*0360*/ 	.word	0x00003090
        /*0364*/ 	.word	0x00000008
        /*0368*/ 	.word	0x00031828
        /*036c*/ 	.short	0x010a
        /*036e*/ 	.byte	0xff
	.zero		1


	//   ....[35]....
        /*0370*/ 	.word	0x000031c0
        /*0374*/ 	.word	0x00000008
        /*0378*/ 	.word	0x00031830
        /*037c*/ 	.short	0x010a
        /*037e*/ 	.byte	0xff
	.zero		1


	//   ....[36]....
        /*0380*/ 	.word	0x000032f0
        /*0384*/ 	.word	0x00000008
        /*0388*/ 	.word	0x00031838
        /*038c*/ 	.short	0x010a
        /*038e*/ 	.byte	0xff
	.zero		1


	//   ....[37]....
        /*0390*/ 	.word	0x00003770
        /*0394*/ 	.word	0x00000014
        /*0398*/ 	.word	0x00031860
        /*039c*/ 	.short	0x010a
        /*039e*/ 	.byte	0xff
	.zero		1


	//   ....[38]....
        /*03a0*/ 	.word	0x00004ef0
        /*03a4*/ 	.word	0x00000014
        /*03a8*/ 	.word	0x00000000
        /*03ac*/ 	.short	0x0101
        /*03ae*/ 	.byte	0xff
	.zero		1


	//   ....[39]....
        /*03b0*/ 	.word	0x00005260
        /*03b4*/ 	.word	0x00000002
        /*03b8*/ 	.word	0x00031800
        /*03bc*/ 	.short	0x010a
        /*03be*/ 	.byte	0xff
	.zero		1


	//   ....[40]....
        /*03c0*/ 	.word	0x000052e0
        /*03c4*/ 	.word	0x00000000
        /*03c8*/ 	.word	0x00031870
        /*03cc*/ 	.short	0x010a
        /*03ce*/ 	.byte	0xff
	.zero		1


	//   ....[41]....
        /*03d0*/ 	.word	0x00005350
        /*03d4*/ 	.word	0x00000002
        /*03d8*/ 	.word	0x00031840
        /*03dc*/ 	.short	0x010a
        /*03de*/ 	.byte	0xff
	.zero		1


	//   ....[42]....
        /*03e0*/ 	.word	0x000053c0
        /*03e4*/ 	.word	0x00000000
        /*03e8*/ 	.word	0x00031840
        /*03ec*/ 	.short	0x010a
        /*03ee*/ 	.byte	0xff
	.zero		1


	//   ....[43]....
        /*03f0*/ 	.word	0x00005430
        /*03f4*/ 	.word	0x00000008
        /*03f8*/ 	.word	0x00031820
        /*03fc*/ 	.short	0x010a
        /*03fe*/ 	.byte	0xff
	.zero		1


	//   ....[44]....
        /*0400*/ 	.word	0x000054a0
        /*0404*/ 	.word	0x00000008
        /*0408*/ 	.word	0x00031828
        /*040c*/ 	.short	0x010a
        /*040e*/ 	.byte	0xff
	.zero		1


	//   ....[45]....
        /*0410*/ 	.word	0x00005510
        /*0414*/ 	.word	0x00000008
        /*0418*/ 	.word	0x00031830
        /*041c*/ 	.short	0x010a
        /*041e*/ 	.byte	0xff
	.zero		1


	//   ....[46]....
        /*0420*/ 	.word	0x00005580
        /*0424*/ 	.word	0x00000008
        /*0428*/ 	.word	0x00031838
        /*042c*/ 	.short	0x010a
        /*042e*/ 	.byte	0xff
	.zero		1


	//   ....[47]....
        /*0430*/ 	.word	0x000055d0
        /*0434*/ 	.word	0x00000008
        /*0438*/ 	.word	0x00031820
        /*043c*/ 	.short	0x010a
        /*043e*/ 	.byte	0xff
	.zero		1


	//   ....[48]....
        /*0440*/ 	.word	0x00005620
        /*0444*/ 	.word	0x00000008
        /*0448*/ 	.word	0x00031828
        /*044c*/ 	.short	0x010a
        /*044e*/ 	.byte	0xff
	.zero		1


	//   ....[49]....
        /*0450*/ 	.word	0x00005670
        /*0454*/ 	.word	0x00000008
        /*0458*/ 	.word	0x00031830
        /*045c*/ 	.short	0x010a
        /*045e*/ 	.byte	0xff
	.zero		1


	//   ....[50]....
        /*0460*/ 	.word	0x000056c0
        /*0464*/ 	.word	0x00000008
        /*0468*/ 	.word	0x00031838
        /*046c*/ 	.short	0x010a
        /*046e*/ 	.byte	0xff
	.zero		1


	//   ....[51]....
        /*0470*/ 	.word	0x00005730
        /*0474*/ 	.word	0x00000008
        /*0478*/ 	.word	0x00031820
        /*047c*/ 	.short	0x010a
        /*047e*/ 	.byte	0xff
	.zero		1


	//   ....[52]....
        /*0480*/ 	.word	0x000057a0
        /*0484*/ 	.word	0x00000008
        /*0488*/ 	.word	0x00031828
        /*048c*/ 	.short	0x010a
        /*048e*/ 	.byte	0xff
	.zero		1


	//   ....[53]....
        /*0490*/ 	.word	0x00005810
        /*0494*/ 	.word	0x00000008
        /*0498*/ 	.word	0x00031830
        /*049c*/ 	.short	0x010a
        /*049e*/ 	.byte	0xff
	.zero		1


	//   ....[54]....
        /*04a0*/ 	.word	0x00005880
        /*04a4*/ 	.word	0x00000008
        /*04a8*/ 	.word	0x00031838
        /*04ac*/ 	.short	0x010a
        /*04ae*/ 	.byte	0xff
	.zero		1


	//   ....[55]....
        /*04b0*/ 	.word	0x000058d0
        /*04b4*/ 	.word	0x00000008
        /*04b8*/ 	.word	0x00031820
        /*04bc*/ 	.short	0x010a
        /*04be*/ 	.byte	0xff
	.zero		1


	//   ....[56]....
        /*04c0*/ 	.word	0x00005920
        /*04c4*/ 	.word	0x00000008
        /*04c8*/ 	.word	0x00031828
        /*04cc*/ 	.short	0x010a
        /*04ce*/ 	.byte	0xff
	.zero		1


	//   ....[57]....
        /*04d0*/ 	.word	0x00005970
        /*04d4*/ 	.word	0x00000008
        /*04d8*/ 	.word	0x00031830
        /*04dc*/ 	.short	0x010a
        /*04de*/ 	.byte	0xff
	.zero		1


	//   ....[58]....
        /*04e0*/ 	.word	0x000059c0
        /*04e4*/ 	.word	0x00000008
        /*04e8*/ 	.word	0x00031838
        /*04ec*/ 	.short	0x010a
        /*04ee*/ 	.byte	0xff
	.zero		1


	//   ....[59]....
        /*04f0*/ 	.word	0x00005a20
        /*04f4*/ 	.word	0x00000014
        /*04f8*/ 	.word	0x00031860
        /*04fc*/ 	.short	0x010a
        /*04fe*/ 	.byte	0xff
	.zero		1


	//----- nvinfo : EIATTR_NUM_MBARRIERS
	.align		4
.L_57:
        /*0500*/ 	.byte	0x03, 0x38
        /*0502*/ 	.short	0x0010


	//----- nvinfo : EIATTR_EXIT_INSTR_OFFSETS
	.align		4
        /*0504*/ 	.byte	0x04, 0x1c
        /*0506*/ 	.short	(.L_59 - .L_58)


	//   ....[0]....
.L_58:
        /*0508*/ 	.word	0x00000830


	//   ....[1]....
        /*050c*/ 	.word	0x00000e10


	//   ....[2]....
        /*0510*/ 	.word	0x00000ef0


	//   ....[3]....
        /*0514*/ 	.word	0x000018d0


	//   ....[4]....
        /*0518*/ 	.word	0x00001940


	//   ....[5]....
        /*051c*/ 	.word	0x00003440


	//   ....[6]....
        /*0520*/ 	.word	0x000034a0


	//   ....[7]....
        /*0524*/ 	.word	0x00005050


	//   ....[8]....
        /*0528*/ 	.word	0x00005240


	//----- nvinfo : EIATTR_MAX_THREADS
	.align		4
.L_59:
        /*052c*/ 	.byte	0x04, 0x05
        /*052e*/ 	.short	(.L_61 - .L_60)
.L_60:
        /*0530*/ 	.word	0x00000100
        /*0534*/ 	.word	0x00000001
        /*0538*/ 	.word	0x00000001


	//----- nvinfo : EIATTR_CRS_STACK_SIZE
	.align		4
.L_61:
        /*053c*/ 	.byte	0x04, 0x1e
        /*053e*/ 	.short	(.L_63 - .L_62)
.L_62:
        /*0540*/ 	.word	0x00000000


	//----- nvinfo : EIATTR_CBANK_PARAM_SIZE
	.align		4
.L_63:
        /*0544*/ 	.byte	0x03, 0x19
        /*0546*/ 	.short	0x02c0


	//----- nvinfo : EIATTR_PARAM_CBANK
	.align		4
        /*0548*/ 	.byte	0x04, 0x0a
        /*054a*/ 	.short	(.L_65 - .L_64)
	.align		4
.L_64:
        /*054c*/ 	.word	index@(.nv.constant0._ZN9deep_gemm24sm100_fp8_gemm_1d1d_implILN4cute4UMMA5MajorE0ELS3_0ELj0ELj7168ELj2048ELj128ELj224ELj128ELj64ELj128ELj128ELj64ELj4ELj128ELj128ELj1ELb0ELj136ELNS_8GemmTypeE1ELb0EN7cutlass10bfloat16_tENS_16EpilogueIdentityEEEvPijjj14CUtensorMap_stS9_S9_S9_S9_)
        /*0550*/ 	.short	0x0380
        /*0552*/ 	.short	0x02c0


	//----- nvinfo : EIATTR_SW_WAR
	.align		4
.L_65:
        /*0554*/ 	.byte	0x04, 0x36
        /*0556*/ 	.short	(.L_67 - .L_66)
.L_66:
        /*0558*/ 	.word	0x00000008
.L_67:


//--------------------- .nv.compat                --------------------------
	.section	.nv.compat,"",@"SHT_CUDA_COMPAT_INFO"
	.align	4
        /*0000*/ 	.byte	0x02, 0x02, 0x02, 0x00, 0x02, 0x05, 0x05, 0x00, 0x02, 0x03, 0x01, 0x00, 0x02, 0x06, 0x01, 0x00


//--------------------- .nv.callgraph             --------------------------
	.section	.nv.callgraph,"",@"SHT_CUDA_CALLGRAPH"
	.align	4
	.sectionentsize	8
	.align		4
        /*0000*/ 	.word	0x00000000
	.align		4
        /*0004*/ 	.word	0xffffffff
	.align		4
        /*0008*/ 	.word	0x00000000
	.align		4
        /*000c*/ 	.word	0xfffffffe
	.align		4
        /*0010*/ 	.word	0x00000000
	.align		4
        /*0014*/ 	.word	0xfffffffd
	.align		4
        /*0018*/ 	.word	0x00000000
	.align		4
        /*001c*/ 	.word	0xfffffffc


//--------------------- .nv.constant4             --------------------------
	.section	.nv.constant4,"a",@progbits
	.align	8
	.align		8
.nv.constant4:
        /*0000*/ 	.dword	_ZN47_INTERNAL_54f0ffba_9_kernel_cu_598b3872_28936974cuda3std3__45__cpo5beginE
	.align		8
        /*0008*/ 	.dword	_ZN47_INTERNAL_54f0ffba_9_kernel_cu_598b3872_28936974cuda3std3__45__cpo3endE
	.align		8
        /*0010*/ 	.dword	_ZN47_INTERNAL_54f0ffba_9_kernel_cu_598b3872_28936974cuda3std3__45__cpo6cbeginE
	.align		8
        /*0018*/ 	.dword	_ZN47_INTERNAL_54f0ffba_9_kernel_cu_598b3872_28936974cuda3std3__45__cpo4cendE
	.align		8
        /*0020*/ 	.dword	_ZN47_INTERNAL_54f0ffba_9_kernel_cu_598b3872_28936974cuda3std3__449_GLOBAL__N__54f0ffba_9_kernel_cu_598b3872_28936976ignoreE
	.align		8
        /*0028*/ 	.dword	_ZN47_INTERNAL_54f0ffba_9_kernel_cu_598b3872_28936974cuda3std3__419piecewise_constructE
	.align		8
        /*0030*/ 	.dword	_ZN47_INTERNAL_54f0ffba_9_kernel_cu_598b3872_28936974cuda3std3__48in_placeE
	.align		8
        /*0038*/ 	.dword	_ZN47_INTERNAL_54f0ffba_9_kernel_cu_598b3872_28936974cuda3std6ranges3__45__cpo4swapE
	.align		8
        /*0040*/ 	.dword	_ZN47_INTERNAL_54f0ffba_9_kernel_cu_598b3872_28936974cuda3std6ranges3__45__cpo9iter_moveE
	.align		8
        /*0048*/ 	.dword	_ZN47_INTERNAL_54f0ffba_9_kernel_cu_598b3872_28936974cute7productE
	.align		8
        /*0050*/ 	.dword	_ZN47_INTERNAL_54f0ffba_9_kernel_cu_598b3872_28936974cute1_E


//--------------------- .text._ZN9deep_gemm24sm100_fp8_gemm_1d1d_implILN4cute4UMMA5MajorE0ELS3_0ELj0ELj7168ELj2048ELj128ELj224ELj128ELj64ELj128ELj128ELj64ELj4ELj128ELj128ELj1ELb0ELj136ELNS_8GemmTypeE1ELb0EN7cutlass10bfloat16_tENS_16EpilogueIdentityEEEvPijjj14CUtensorMap_stS9_S9_S9_S9_ --------------------------
	.section	.text._ZN9deep_gemm24sm100_fp8_gemm_1d1d_implILN4cute4UMMA5MajorE0ELS3_0ELj0ELj7168ELj2048ELj128ELj224ELj128ELj64ELj128ELj128ELj64ELj4ELj128ELj128ELj1ELb0ELj136ELNS_8GemmTypeE1ELb0EN7cutlass10bfloat16_tENS_16EpilogueIdentityEEEvPijjj14CUtensorMap_stS9_S9_S9_S9_,"ax",@progbits
	.align	128
        .global         _ZN9deep_gemm24sm100_fp8_gemm_1d1d_implILN4cute4UMMA5MajorE0ELS3_0ELj0ELj7168ELj2048ELj128ELj224ELj128ELj64ELj128ELj128ELj64ELj4ELj128ELj128ELj1ELb0ELj136ELNS_8GemmTypeE1ELb0EN7cutlass10bfloat16_tENS_16EpilogueIdentityEEEvPijjj14CUtensorMap_stS9_S9_S9_S9_
        .type           _ZN9deep_gemm24sm100_fp8_gemm_1d1d_implILN4cute4UMMA5MajorE0ELS3_0ELj0ELj7168ELj2048ELj128ELj224ELj128ELj64ELj128ELj128ELj64ELj4ELj128ELj128ELj1ELb0ELj136ELNS_8GemmTypeE1ELb0EN7cutlass10bfloat16_tENS_16EpilogueIdentityEEEvPijjj14CUtensorMap_stS9_S9_S9_S9_,@function
        .size           _ZN9deep_gemm24sm100_fp8_gemm_1d1d_implILN4cute4UMMA5MajorE0ELS3_0ELj0ELj7168ELj2048ELj128ELj224ELj128ELj64ELj128ELj128ELj64ELj4ELj128ELj128ELj1ELb0ELj136ELNS_8GemmTypeE1ELb0EN7cutlass10bfloat16_tENS_16EpilogueIdentityEEEvPijjj14CUtensorMap_stS9_S9_S9_S9_,(.L_x_100 - _ZN9deep_gemm24sm100_fp8_gemm_1d1d_implILN4cute4UMMA5MajorE0ELS3_0ELj0ELj7168ELj2048ELj128ELj224ELj128ELj64ELj128ELj128ELj64ELj4ELj128ELj128ELj1ELb0ELj136ELNS_8GemmTypeE1ELb0EN7cutlass10bfloat16_tENS_16EpilogueIdentityEEEvPijjj14CUtensorMap_stS9_S9_S9_S9_)
        .other          _ZN9deep_gemm24sm100_fp8_gemm_1d1d_implILN4cute4UMMA5MajorE0ELS3_0ELj0ELj7168ELj2048ELj128ELj224ELj128ELj64ELj128ELj128ELj64ELj4ELj128ELj128ELj1ELb0ELj136ELNS_8GemmTypeE1ELb0EN7cutlass10bfloat16_tENS_16EpilogueIdentityEEEvPijjj14CUtensorMap_stS9_S9_S9_S9_,@"STO_CUDA_ENTRY STV_DEFAULT"
_ZN9deep_gemm24sm100_fp8_gemm_1d1d_implILN4cute4UMMA5MajorE0ELS3_0ELj0ELj7168ELj2048ELj128ELj224ELj128ELj64ELj128ELj128ELj64ELj4ELj128ELj128ELj1ELb0ELj136ELNS_8GemmTypeE1ELb0EN7cutlass10bfloat16_tENS_16EpilogueIdentityEEEvPijjj14CUtensorMap_stS9_S9_S9_S9_:
.text._ZN9deep_gemm24sm100_fp8_gemm_1d1d_implILN4cute4UMMA5MajorE0ELS3_0ELj0ELj7168ELj2048ELj128ELj224ELj128ELj64ELj128ELj128ELj64ELj4ELj128ELj128ELj1ELb0ELj136ELNS_8GemmTypeE1ELb0EN7cutlass10bfloat16_tENS_16EpilogueIdentityEEEvPijjj14CUtensorMap_stS9_S9_S9_S9_:
[----:B------:R-:W1:Y:S01]  /*0000*/  LDC R1, c[0x0][0x37c] ;  /* 0x0000df00ff017b82 */ /* 0x000e620000000800 */
[----:B------:R-:W2:Y:S02]  /*0010*/  S2R R0, SR_TID.X ;  /* 0x0000000000007919 */ /* 0x000ea40000002100 */
[----:B--2---:R-:W-:-:S05]  /*0020*/  SHF.R.U32.HI R0, RZ, 0x5, R0 ;  /* 0x00000005ff007819 */ /* 0x004fca0000011600 */
[----:B------:R-:W2:Y:S02]  /*0030*/  SHFL.IDX PT, R21, R0, RZ, 0x1f ;  /* 0x00001fff00157589 */ /* 0x000ea400000e0000 */
[----:B--2---:R-:W-:-:S13]  /*0040*/  ISETP.NE.AND P0, PT, R21, 0x2, PT ;  /* 0x000000021500780c */ /* 0x004fda0003f05270 */
[----:B-1----:R-:W-:Y:S05]  /*0050*/  @!P0 BRA `(.L_x_0) ;  /* 0x0000000400008947 */ /* 0x002fea0003800000 */
[----:B------:R-:W-:-:S13]  /*0060*/  ISETP.NE.AND P0, PT, R21, 0x1, PT ;  /* 0x000000011500780c */ /* 0x000fda0003f05270 */
[----:B------:R-:W-:Y:S05]  /*0070*/  @!P0 BRA `(.L_x_1) ;  /* 0x0000000000608947 */ /* 0x000fea0003800000 */
[----:B------:R-:W-:-:S13]  /*0080*/  ISETP.NE.AND P0, PT, R21, RZ, PT ;  /* 0x000000ff1500720c */ /* 0x000fda0003f05270 */
[----:B------:R-:W-:Y:S05]  /*0090*/  @P0 BRA `(.L_x_2) ;  /* 0x0000000400a80947 */ /* 0x000fea0003800000 */
[----:B------:R-:W-:Y:S01]  /*00a0*/  ELECT P0, URZ, PT ;  /* 0x0000000000ff782f */ /* 0x000fe20003800000 */
[----:B------:R-:W-:-:S12]  /*00b0*/  BSSY.RECONVERGENT B0, `(.L_x_3) ;  /* 0x0000013000007945 */ /* 0x000fd80003800200 */
[----:B------:R-:W-:Y:S05]  /*00c0*/  @!P0 BRA `(.L_x_4) ;  /* 0x0000000000448947 */ /* 0x000fea0003800000 */
[----:B------:R-:W1:Y:S02]  /*00d0*/  LDCU.64 UR4, c[0x0][0x348] ;  /* 0x00006900ff0477ac */ /* 0x000e640008000a00 */
[----:B-1----:R-:W-:Y:S02]  /*00e0*/  UIADD3 UR12, UP4, UPT, UR4, 0x40, URZ ;  /* 0x00000040040c7890 */ /* 0x002fe4000ff9e0ff */
[----:B------:R-:W-:Y:S02]  /*00f0*/  UIADD3 UR10, UP3, UPT, UR4, 0xc0, URZ ;  /* 0x000000c0040a7890 */ /* 0x000fe4000ff7e0ff */
[----:B------:R-:W-:Y:S02]  /*0100*/  UIADD3 UR8, UP2, UPT, UR4, 0x140, URZ ;  /* 0x0000014004087890 */ /* 0x000fe4000ff5e0ff */
[----:B------:R-:W-:Y:S02]  /*0110*/  UIADD3 UR6, UP1, UPT, UR4, 0x1c0, URZ ;  /* 0x000001c004067890 */ /* 0x000fe4000ff3e0ff */
[----:B------:R-:W-:-:S02]  /*0120*/  UIADD3 UR4, UP0, UPT, UR4, 0x240, URZ ;  /* 0x0000024004047890 */ /* 0x000fc4000ff1e0ff */
[----:B------:R-:W-:Y:S02]  /*0130*/  UIADD3.X UR13, UPT, UPT, URZ, UR5, URZ, UP4, !UPT ;  /* 0x00000005ff0d7290 */ /* 0x000fe4000a7fe4ff */
[----:B------:R-:W-:Y:S02]  /*0140*/  UIADD3.X UR11, UPT, UPT, URZ, UR5, URZ, UP3, !UPT ;  /* 0x00000005ff0b7290 */ /* 0x000fe40009ffe4ff */
[----:B------:R-:W-:Y:S02]  /*0150*/  UIADD3.X UR9, UPT, UPT, URZ, UR5, URZ, UP2, !UPT ;  /* 0x00000005ff097290 */ /* 0x000fe400097fe4ff */
[----:B------:R-:W-:Y:S02]  /*0160*/  UIADD3.X UR7, UPT, UPT, URZ, UR5, URZ, UP1, !UPT ;  /* 0x00000005ff077290 */ /* 0x000fe40008ffe4ff */
[----:B------:R-:W-:Y:S01]  /*0170*/  UIADD3.X UR5, UPT, UPT, URZ, UR5, URZ, UP0, !UPT ;  /* 0x00000005ff057290 */ /* 0x000fe200087fe4ff */
[----:B------:R1:W-:Y:S02]  /*0180*/  UTMACCTL.PF [UR12] ;  /* 0x000000000c0079b9 */ /* 0x0003e40008040000 */
[----:B------:R1:W-:Y:S02]  /*0190*/  UTMACCTL.PF [UR10] ;  /* 0x000000000a0079b9 */ /* 0x0003e40008040000 */
[----:B------:R1:W-:Y:S02]  /*01a0*/  UTMACCTL.PF [UR8] ;  /* 0x00000000080079b9 */ /* 0x0003e40008040000 */
[----:B------:R1:W-:Y:S02]  /*01b0*/  UTMACCTL.PF [UR6] ;  /* 0x00000000060079b9 */ /* 0x0003e40008040000 */
[----:B------:R1:W-:Y:S02]  /*01c0*/  UTMACCTL.PF [UR4] ;  /* 0x00000000040079b9 */ /* 0x0003e40008040000 */
[----:B-1----:R-:W-:Y:S01]  /*01d0*/  NOP ;  /* 0x0000000000007918 */ /* 0x002fe20000000000 */
.L_x_4:
[----:B------:R-:W-:Y:S05]  /*01e0*/  BSYNC.RECONVERGENT B0 ;  /* 0x0000000000007941 */ /* 0x000fea0003800200 */
.L_x_3:
[----:B------:R-:W-:Y:S05]  /*01f0*/  BRA `(.L_x_2) ;  /* 0x0000000400507947 */ /* 0x000fea0003800000 */
.L_x_1:
[----:B------:R-:W-:Y:S01]  /*0200*/  ELECT P0, URZ, PT ;  /* 0x0000000000ff782f */ /* 0x000fe20003800000 */
[----:B------:R-:W-:-:S12]  /*0210*/  BSSY.RECONVERGENT B0, `(.L_x_5) ;  /* 0x0000023000007945 */ /* 0x000fd80003800200 */
[----:B------:R-:W-:Y:S05]  /*0220*/  @!P0 BRA `(.L_x_6) ;  /* 0x0000000000848947 */ /* 0x000fea0003800000 */
[----:B------:R-:W1:Y:S01]  /*0230*/  S2UR UR5, SR_CgaCtaId ;  /* 0x00000000000579c3 */ /* 0x000e620000008800 */
[----:B------:R-:W-:Y:S01]  /*0240*/  UMOV UR7, 0x400 ;  /* 0x0000040000077882 */ /* 0x000fe20000000000 */
[----:B------:R-:W-:Y:S01]  /*0250*/  UMOV UR6, 0x1 ;  /* 0x0000000100067882 */ /* 0x000fe20000000000 */
[----:B------:R-:W-:Y:S02]  /*0260*/  UMOV UR4, 0x20 ;  /* 0x0000002000047882 */ /* 0x000fe40000000000 */
[----:B------:R-:W-:-:S04]  /*0270*/  UIADD3 UR8, UPT, UPT, -UR4, 0x100000, URZ ;  /* 0x0010000004087890 */ /* 0x000fc8000fffe1ff */
[----:B------:R-:W-:Y:S02]  /*0280*/  USHF.L.U32 UR9, UR8, 0xb, URZ ;  /* 0x0000000b08097899 */ /* 0x000fe400080006ff */
[----:B------:R-:W-:Y:S01]  /*0290*/  USHF.L.U32 UR8, UR8, 0x1, URZ ;  /* 0x0000000108087899 */ /* 0x000fe200080006ff */
[----:B------:R-:W-:Y:S02]  /*02a0*/  UMOV UR4, 0x80 ;  /* 0x0000008000047882 */ /* 0x000fe40000000000 */
[----:B------:R-:W-:-:S04]  /*02b0*/  UIADD3 UR10, UPT, UPT, -UR4, 0x100000, URZ ;  /* 0x00100000040a7890 */ /* 0x000fc8000fffe1ff */
[----:B------:R-:W-:Y:S02]  /*02c0*/  USHF.L.U32 UR11, UR10, 0xb, URZ ;  /* 0x0000000b0a0b7899 */ /* 0x000fe400080006ff */
[----:B------:R-:W-:Y:S02]  /*02d0*/  USHF.L.U32 UR10, UR10, 0x1, URZ ;  /* 0x000000010a0a7899 */ /* 0x000fe400080006ff */
[----:B-1----:R-:W-:Y:S02]  /*02e0*/  ULEA UR5, UR5, UR7, 0x18 ;  /* 0x0000000705057291 */ /* 0x002fe4000f8ec0ff */
[----:B------:R-:W-:-:S04]  /*02f0*/  UIADD3 UR6, UPT, UPT, -UR6, 0x100000, URZ ;  /* 0x0010000006067890 */ /* 0x000fc8000fffe1ff */
[----:B------:R-:W-:Y:S02]  /*0300*/  USHF.L.U32 UR7, UR6, 0xb, URZ ;  /* 0x0000000b06077899 */ /* 0x000fe400080006ff */
[----:B------:R-:W-:Y:S01]  /*0310*/  USHF.L.U32 UR6, UR6, 0x1, URZ ;  /* 0x0000000106067899 */ /* 0x000fe200080006ff */
[----:B------:R-:W1:Y:S11]  /*0320*/  FENCE.VIEW.ASYNC.S ;  /* 0x00000000000073c6 */ /* 0x000e760000000000 */
[----:B-1----:R1:W2:Y:S01]  /*0330*/  SYNCS.EXCH.64 URZ, [UR5+0x31800], UR6 ;  /* 0x0318000605ff75b2 */ /* 0x0022a20008000100 */
[----:B------:R1:W3:Y:S01]  /*0340*/  SYNCS.EXCH.64 URZ, [UR5+0x31820], UR6 ;  /* 0x0318200605ff75b2 */ /* 0x0002e20008000100 */
[----:B------:R1:W4:Y:S01]  /*0350*/  SYNCS.EXCH.64 URZ, [UR5+0x31840], UR8 ;  /* 0x0318400805ff75b2 */ /* 0x0003220008000100 */
[----:B------:R1:W1:Y:S01]  /*0360*/  SYNCS.EXCH.64 URZ, [UR5+0x31808], UR6 ;  /* 0x0318080605ff75b2 */ /* 0x0002620008000100 */
        /* <DEDUP_REMOVED lines=12> */
[----:B------:R-:W-:Y:S01]  /*0430*/  NOP ;  /* 0x0000000000007918 */ /* 0x000fe20000000000 */
.L_x_6:
[----:B-1----:R-:W-:Y:S05]  /*0440*/  BSYNC.RECONVERGENT B0 ;  /* 0x0000000000007941 */ /* 0x002fea0003800200 */
.L_x_5:
[----:B------:R-:W-:Y:S05]  /*0450*/  BRA `(.L_x_2) ;  /* 0x0000000000b87947 */ /* 0x000fea0003800000 */
.L_x_0:
[----:B------:R-:W1:Y:S01]  /*0460*/  S2UR UR6, SR_CgaCtaId ;  /* 0x00000000000679c3 */ /* 0x000e620000008800 */
[----:B------:R-:W-:Y:S01]  /*0470*/  NOP ;  /* 0x0000000000007918 */ /* 0x000fe20000000000 */
[----:B------:R-:W-:Y:S01]  /*0480*/  UMOV UR4, 0x40 ;  /* 0x0000004000047882 */ /* 0x000fe20000000000 */
[----:B------:R-:W-:Y:S01]  /*0490*/  UMOV UR5, 0x400 ;  /* 0x0000040000057882 */ /* 0x000fe20000000000 */
[----:B-1----:R-:W-:Y:S02]  /*04a0*/  ULEA UR4, UR6, UR4, 0x18 ;  /* 0x0000000406047291 */ /* 0x002fe4000f8ec0ff */
[----:B------:R-:W-:-:S07]  /*04b0*/  ULEA UR5, UR6, UR5, 0x18 ;  /* 0x0000000506057291 */ /* 0x000fce000f8ec0ff */
[----:B------:R-:W1:Y:S02]  /*04c0*/  LDS.U8 R0, [UR4] ;  /* 0x00000004ff007984 */ /* 0x000e640008000000 */
[----:B-1----:R-:W-:-:S13]  /*04d0*/  ISETP.NE.AND P0, PT, R0, RZ, PT ;  /* 0x000000ff0000720c */ /* 0x002fda0003f05270 */
[----:B------:R-:W-:Y:S05]  /*04e0*/  @P0 BRA `(.L_x_7) ;  /* 0x00000000007c0947 */ /* 0x000fea0003800000 */
[----:B------:R-:W-:-:S13]  /*04f0*/  ELECT P0, URZ, PT ;  /* 0x0000000000ff782f */ /* 0x000fda0003800000 */
[----:B------:R-:W-:Y:S05]  /*0500*/  @!P0 BRA `(.L_x_8) ;  /* 0x0000000000848947 */ /* 0x000fea0003800000 */
[----:B------:R-:W-:Y:S01]  /*0510*/  UMOV UR4, 0x10 ;  /* 0x0000001000047882 */ /* 0x000fe20000000000 */
[----:B------:R-:W-:-:S04]  /*0520*/  IMAD.MOV.U32 R2, RZ, RZ, 0xffff ;  /* 0x0000ffffff027424 */ /* 0x000fc800078e00ff */
[----:B------:R-:W-:Y:S04]  /*0530*/  DEPBAR.LE SB1, 0x36 ;  /* 0x00009d800000791a */ /* 0x000fe80000000000 */
[----:B------:R-:W1:Y:S02]  /*0540*/  UTCATOMSWS.FIND_AND_SET.ALIGN UP0, UR4, UR4 ;  /* 0x00000004000475e3 */ /* 0x000e640008000800 */
[----:B-1----:R-:W-:Y:S01]  /*0550*/  PLOP3.LUT P0, PT, PT, PT, UP0, 0x80, 0x8 ;  /* 0x000000000008781c */ /* 0x002fe20003f0f008 */
[----:B------:R-:W-:-:S03]  /*0560*/  IMAD.U32 R5, RZ, RZ, UR4 ;  /* 0x00000004ff057e24 */ /* 0x000fc6000f8e00ff */
[----:B------:R-:W-:-:S04]  /*0570*/  SEL R0, RZ, 0xffffffff, !P0 ;  /* 0xffffffffff007807 */ /* 0x000fc80004000000 */
[----:B------:R-:W-:Y:S01]  /*0580*/  ISETP.NE.AND P0, PT, R0, RZ, PT ;  /* 0x000000ff0000720c */ /* 0x000fe20003f05270 */
[----:B------:R-:W-:-:S12]  /*0590*/  IMAD.MOV.U32 R0, RZ, RZ, 0x1 ;  /* 0x00000001ff007424 */ /* 0x000fd800078e00ff */
[----:B------:R-:W-:Y:S05]  /*05a0*/  @P0 BRA `(.L_x_9) ;  /* 0x0000000000240947 */ /* 0x000fea0003800000 */
.L_x_10:
[----:B------:R-:W-:Y:S05]  /*05b0*/  NANOSLEEP 0x64 ;  /* 0x000000640000795d */ /* 0x000fea0003800000 */
[----:B------:R-:W-:-:S05]  /*05c0*/  UMOV UR4, 0x10 ;  /* 0x0000001000047882 */ /* 0x000fca0000000000 */
[----:B------:R-:W-:Y:S04]  /*05d0*/  DEPBAR.LE SB1, 0x36 ;  /* 0x00009d800000791a */ /* 0x000fe80000000000 */
[----:B------:R-:W1:Y:S02]  /*05e0*/  UTCATOMSWS.FIND_AND_SET.ALIGN UP0, UR4, UR4 ;  /* 0x00000004000475e3 */ /* 0x000e640008000800 */
[----:B-1----:R-:W-:Y:S01]  /*05f0*/  PLOP3.LUT P0, PT, PT, PT, UP0, 0x80, 0x8 ;  /* 0x000000000008781c */ /* 0x002fe20003f0f008 */
[----:B------:R-:W-:-:S03]  /*0600*/  IMAD.U32 R5, RZ, RZ, UR4 ;  /* 0x00000004ff057e24 */ /* 0x000fc6000f8e00ff */
[----:B------:R-:W-:-:S04]  /*0610*/  SEL R3, RZ, 0xffffffff, !P0 ;  /* 0xffffffffff037807 */ /* 0x000fc80004000000 */
[----:B------:R-:W-:-:S13]  /*0620*/  ISETP.NE.AND P0, PT, R3, RZ, PT ;  /* 0x000000ff0300720c */ /* 0x000fda0003f05270 */
[----:B------:R-:W-:Y:S05]  /*0630*/  @!P0 BRA `(.L_x_10) ;  /* 0xfffffffc00dc8947 */ /* 0x000fea000383ffff */
.L_x_9:
[C---:B------:R-:W-:Y:S01]  /*0640*/  VIADD R3, R5.reuse, 0x10 ;  /* 0x0000001005037836 */ /* 0x040fe20000000000 */
[----:B------:R-:W-:Y:S01]  /*0650*/  UMOV UR4, 0x50 ;  /* 0x0000005000047882 */ /* 0x000fe20000000000 */
[----:B------:R-:W-:Y:S01]  /*0660*/  SHF.L.U32 R2, R2, R5, RZ ;  /* 0x0000000502027219 */ /* 0x000fe200000006ff */
[----:B------:R-:W-:Y:S01]  /*0670*/  ULEA UR4, UR6, UR4, 0x18 ;  /* 0x0000000406047291 */ /* 0x000fe2000f8ec0ff */
[----:B------:R-:W-:Y:S01]  /*0680*/  IMAD.SHL.U32 R5, R5, 0x20, RZ ;  /* 0x0000002005057824 */ /* 0x000fe200078e00ff */
[----:B------:R-:W-:-:S04]  /*0690*/  SHF.L.U32 R3, R0, R3, RZ ;  /* 0x0000000300037219 */ /* 0x000fc800000006ff */
[----:B------:R-:W-:-:S05]  /*06a0*/  LOP3.LUT R2, R3, R2, RZ, 0xfc, !PT ;  /* 0x0000000203027212 */ /* 0x000fca00078efcff */
[----:B------:R1:W-:Y:S04]  /*06b0*/  ATOMS.OR RZ, [UR4], R2 ;  /* 0x00000002ffff798c */ /* 0x0003e8000b000004 */
[----:B------:R1:W-:Y:S01]  /*06c0*/  STS [UR5+0x31880], R5 ;  /* 0x03188005ff007988 */ /* 0x0003e20008000805 */
[----:B------:R-:W-:Y:S05]  /*06d0*/  BRA `(.L_x_8) ;  /* 0x0000000000107947 */ /* 0x000fea0003800000 */
.L_x_7:
[----:B------:R-:W-:Y:S02]  /*06e0*/  MOV R0, 0xffffffff ;  /* 0xffffffff00007802 */ /* 0x000fe40000000f00 */
[----:B------:R-:W-:-:S03]  /*06f0*/  MOV R2, 0x720 ;  /* 0x0000072000027802 */ /* 0x000fc60000000f00 */
[----:B------:R1:W-:Y:S04]  /*0700*/  STS [UR5+0x31880], R0 ;  /* 0x03188000ff007988 */ /* 0x0003e80008000805 */
[----:B-1----:R-:W-:Y:S05]  /*0710*/  CALL.REL.NOINC `($__internal_1_$__cuda_sm10x_tcgen05_guardrail_trap_phase_invalid_during_alloc) ;  /* 0x0000005000e07944 */ /* 0x002fea0003c00000 */
.L_x_8:
[----:B------:R-:W-:Y:S05]  /*0720*/  WARPSYNC.ALL ;  /* 0x0000000000007948 */ /* 0x000fea0003800000 */
[----:B------:R-:W-:Y:S01]  /*0730*/  NOP ;  /* 0x0000000000007918 */ /* 0x000fe20000000000 */
.L_x_2:
[----:B------:R-:W5:Y:S01]  /*0740*/  LDC R0, c[0x0][0x388] ;  /* 0x0000e200ff007b82 */ /* 0x000f620000000800 */
[----:B------:R-:W1:Y:S07]  /*0750*/  S2R R4, SR_LANEID ;  /* 0x0000000000047919 */ /* 0x000e6e0000000000 */
[----:B--234-:R-:W-:Y:S01]  /*0760*/  BAR.SYNC.DEFER_BLOCKING 0x0 ;  /* 0x0000000000007b1d */ /* 0x01cfe20000010000 */
[----:B------:R-:W-:Y:S01]  /*0770*/  ISETP.NE.AND P0, PT, R21, RZ, PT ;  /* 0x000000ff1500720c */ /* 0x000fe20003f05270 */
[----:B-----5:R-:W-:-:S05]  /*0780*/  VIADD R0, R0, 0x7f ;  /* 0x0000007f00007836 */ /* 0x020fca0000000000 */
[----:B-1----:R-:W-:-:S05]  /*0790*/  SHF.R.U32.HI R2, RZ, 0x7, R0 ;  /* 0x00000007ff027819 */ /* 0x002fca0000011600 */
[----:B------:R-:W-:Y:S02]  /*07a0*/  IMAD.SHL.U32 R0, R2, 0x20, RZ ;  /* 0x0000002002007824 */ /* 0x000fe400078e00ff */
[----:B------:R-:W-:Y:S05]  /*07b0*/  @!P0 BRA `(.L_x_11) ;  /* 0x0000001000508947 */ /* 0x000fea0003800000 */
[----:B------:R-:W-:Y:S01]  /*07c0*/  ISETP.NE.AND P0, PT, R21, 0x1, PT ;  /* 0x000000011500780c */ /* 0x000fe20003f05270 */
[----:B------:R-:W1:-:S12]  /*07d0*/  S2UR UR5, SR_CgaCtaId ;  /* 0x00000000000579c3 */ /* 0x000e580000008800 */
[----:B------:R-:W-:Y:S05]  /*07e0*/  @!P0 BRA `(.L_x_12) ;  /* 0x0000000400948947 */ /* 0x000fea0003800000 */
[----:B------:R-:W-:-:S13]  /*07f0*/  ISETP.NE.AND P0, PT, R21, 0x2, PT ;  /* 0x000000021500780c */ /* 0x000fda0003f05270 */
[----:B------:R-:W-:Y:S05]  /*0800*/  @P0 BRA `(.L_x_13) ;  /* 0x0000002c001c0947 */ /* 0x000fea0003800000 */
[----:B------:R-:W2:Y:S02]  /*0810*/  S2UR UR4, SR_CTAID.X ;  /* 0x00000000000479c3 */ /* 0x000ea40000002500 */
[----:B--2---:R-:W-:-:S13]  /*0820*/  ISETP.LE.U32.AND P0, PT, R0, UR4, PT ;  /* 0x0000000400007c0c */ /* 0x004fda000bf03070 */
[----:B-1----:R-:W-:Y:S05]  /*0830*/  @P0 EXIT ;  /* 0x000000000000094d */ /* 0x002fea0003800000 */
[----:B------:R-:W-:Y:S01]  /*0840*/  ULOP3.LUT UR4, URZ, UR4, URZ, 0x33, !UPT ;  /* 0x00000004ff047292 */ /* 0x000fe2000f8e33ff */
[----:B------:R-:W-:Y:S01]  /*0850*/  SHF.R.U32.HI R3, RZ, 0x3, R4 ;  /* 0x00000003ff037819 */ /* 0x000fe20000011604 */
[----:B------:R-:W-:Y:S02]  /*0860*/  HFMA2 R15, -RZ, RZ, 0, 0 ;  /* 0x00000000ff0f7431 */ /* 0x000fe400000001ff */
[----:B------:R-:W-:Y:S01]  /*0870*/  IMAD.MOV.U32 R16, RZ, RZ, RZ ;  /* 0x000000ffff107224 */ /* 0x000fe200078e00ff */
[----:B------:R-:W-:Y:S01]  /*0880*/  UMOV UR5, URZ ;  /* 0x000000ff00057c82 */ /* 0x000fe20008000000 */
[C---:B------:R-:W-:Y:S01]  /*0890*/  LOP3.LUT R19, R3.reuse, 0x1, RZ, 0x3c, !PT ;  /* 0x0000000103137812 */ /* 0x040fe200078e3cff */
[C---:B------:R-:W-:Y:S01]  /*08a0*/  IMAD.SHL.U32 R21, R3.reuse, 0x20, RZ ;  /* 0x0000002003157824 */ /* 0x040fe200078e00ff */
[C---:B------:R-:W-:Y:S01]  /*08b0*/  LOP3.LUT R5, R3.reuse, 0x2, RZ, 0x3c, !PT ;  /* 0x0000000203057812 */ /* 0x040fe200078e3cff */
[----:B------:R-:W-:Y:S01]  /*08c0*/  VIADD R25, R0, UR4 ;  /* 0x0000000400197c36 */ /* 0x000fe20008000000 */
[----:B------:R-:W-:Y:S01]  /*08d0*/  LOP3.LUT R17, R3, 0x3, RZ, 0x3c, !PT ;  /* 0x0000000303117812 */ /* 0x000fe200078e3cff */
[----:B------:R-:W-:Y:S01]  /*08e0*/  IMAD R20, R4, 0x4, R3 ;  /* 0x0000000404147824 */ /* 0x000fe200078e0203 */
[----:B------:R-:W-:Y:S01]  /*08f0*/  LOP3.LUT R23, R21, 0x20, RZ, 0x3c, !PT ;  /* 0x0000002015177812 */ /* 0x000fe200078e3cff */
[----:B------:R-:W-:Y:S01]  /*0900*/  IMAD.HI.U32 R25, R25, -0xf0f0f0f, RZ ;  /* 0xf0f0f0f119197827 */ /* 0x000fe200078e00ff */
[----:B------:R-:W-:-:S02]  /*0910*/  LOP3.LUT R3, R21, 0x40, RZ, 0x3c, !PT ;  /* 0x0000004015037812 */ /* 0x000fc400078e3cff */
[CC--:B------:R-:W-:Y:S01]  /*0920*/  IADD3 R24, PT, PT, R21.reuse, R4.reuse, RZ ;  /* 0x0000000415187210 */ /* 0x0c0fe20007ffe0ff */
[C---:B------:R-:W-:Y:S01]  /*0930*/  IMAD R19, R4.reuse, 0x4, R19 ;  /* 0x0000000404137824 */ /* 0x040fe200078e0213 */
[----:B------:R-:W-:Y:S01]  /*0940*/  LOP3.LUT R21, R21, 0x60, RZ, 0x3c, !PT ;  /* 0x0000006015157812 */ /* 0x000fe200078e3cff */
[C---:B------:R-:W-:Y:S01]  /*0950*/  IMAD R18, R4.reuse, 0x4, R5 ;  /* 0x0000000404127824 */ /* 0x040fe200078e0205 */
[----:B------:R-:W-:Y:S01]  /*0960*/  LEA R17, R4, R17, 0x2 ;  /* 0x0000001104117211 */ /* 0x000fe200078e10ff */
[--C-:B------:R-:W-:Y:S01]  /*0970*/  IMAD.IADD R23, R23, 0x1, R4.reuse ;  /* 0x0000000117177824 */ /* 0x100fe200078e0204 */
[----:B------:R-:W-:Y:S01]  /*0980*/  IADD3 R21, PT, PT, R21, R4, RZ ;  /* 0x0000000415157210 */ /* 0x000fe20007ffe0ff */
[----:B------:R-:W-:Y:S01]  /*0990*/  IMAD.IADD R22, R3, 0x1, R4 ;  /* 0x0000000103167824 */ /* 0x000fe200078e0204 */
[----:B------:R-:W-:-:S07]  /*09a0*/  SHF.R.U32.HI R25, RZ, 0x7, R25 ;  /* 0x00000007ff197819 */ /* 0x000fce0000011619 */
.L_x_17:
[----:B-1----:R-:W1:Y:S01]  /*09b0*/  S2R R0, SR_CgaCtaId ;  /* 0x0000000000007919 */ /* 0x002e620000008800 */
[----:B------:R-:W-:Y:S01]  /*09c0*/  MOV R3, 0x400 ;  /* 0x0000040000037802 */ /* 0x000fe20000000f00 */
[----:B------:R-:W-:-:S03]  /*09d0*/  UMOV UR4, URZ ;  /* 0x000000ff00047c82 */ /* 0x000fc60008000000 */
[----:B-1----:R-:W-:-:S07]  /*09e0*/  LEA R0, R0, R3, 0x18 ;  /* 0x0000000300007211 */ /* 0x002fce00078ec0ff */
.L_x_16:
[----:B-1----:R-:W-:Y:S01]  /*09f0*/  LEA R2, R15, R0, 0x3 ;  /* 0x000000000f027211 */ /* 0x002fe200078e18ff */
[----:B------:R-:W-:Y:S01]  /*0a00*/  ULOP3.LUT UP0, URZ, UR4, 0x3, URZ, 0xc0, !UPT ;  /* 0x0000000304ff7892 */ /* 0x000fe2000f80c0ff */
[----:B------:R-:W-:-:S04]  /*0a10*/  SHF.L.U32 R5, R16, 0x1f, RZ ;  /* 0x0000001f10057819 */ /* 0x000fc800000006ff */
[----:B------:R-:W1:Y:S02]  /*0a20*/  SYNCS.PHASECHK.TRANS64.TRYWAIT P0, [R2+URZ+0x31800], R5 ;  /* 0x03180005020075a7 */ /* 0x000e6400080011ff */
[----:B-1----:R-:W-:Y:S05]  /*0a30*/  @!P0 BRA `(.L_x_14) ;  /* 0x0000004800048947 */ /* 0x002fea0003800000 */
.L_x_71:
[----:B------:R-:W-:Y:S05]  /*0a40*/  BRA.U UP0, `(.L_x_15) ;  /* 0x0000000100bc7547 */ /* 0x000fea000b800000 */
[C-C-:B------:R-:W-:Y:S02]  /*0a50*/  IMAD R26, R15.reuse, 0x200, R0.reuse ;  /* 0x000002000f1a7824 */ /* 0x140fe400078e0200 */
[----:B------:R-:W-:Y:S02]  /*0a60*/  IMAD R3, R15, 0x400, R0 ;  /* 0x000004000f037824 */ /* 0x000fe400078e0200 */
[--C-:B------:R-:W-:Y:S01]  /*0a70*/  IMAD R9, R24, 0x4, R26.reuse ;  /* 0x0000000418097824 */ /* 0x100fe200078e021a */
[-C--:B------:R-:W-:Y:S01]  /*0a80*/  LEA R8, R23, R26.reuse, 0x2 ;  /* 0x0000001a17087211 */ /* 0x080fe200078e10ff */
[--C-:B------:R-:W-:Y:S01]  /*0a90*/  IMAD R29, R22, 0x4, R26.reuse ;  /* 0x00000004161d7824 */ /* 0x100fe200078e021a */
[-C--:B------:R-:W-:Y:S01]  /*0aa0*/  LEA R27, R21, R26.reuse, 0x2 ;  /* 0x0000001a151b7211 */ /* 0x080fe200078e10ff */
[--C-:B-1----:R-:W-:Y:S01]  /*0ab0*/  IMAD R5, R19, 0x4, R26.reuse ;  /* 0x0000000413057824 */ /* 0x102fe200078e021a */
[-C--:B------:R-:W-:Y:S01]  /*0ac0*/  LEA R6, R20, R26.reuse, 0x2 ;  /* 0x0000001a14067211 */ /* 0x080fe200078e10ff */
[----:B------:R-:W1:Y:S01]  /*0ad0*/  LDS R9, [R9+0x30000] ;  /* 0x0300000009097984 */ /* 0x000e620000000800 */
[----:B------:R-:W-:Y:S01]  /*0ae0*/  LEA R4, R18, R26, 0x2 ;  /* 0x0000001a12047211 */ /* 0x000fe200078e10ff */
[----:B------:R-:W-:Y:S01]  /*0af0*/  IMAD R26, R17, 0x4, R26 ;  /* 0x00000004111a7824 */ /* 0x000fe200078e021a */
[-C--:B------:R-:W-:Y:S01]  /*0b00*/  LEA R14, R24, R3.reuse, 0x2 ;  /* 0x00000003180e7211 */ /* 0x080fe200078e10ff */
[----:B------:R-:W2:Y:S01]  /*0b10*/  LDS R8, [R8+0x30000] ;  /* 0x0300000008087984 */ /* 0x000ea20000000800 */
[--C-:B------:R-:W-:Y:S01]  /*0b20*/  IMAD R11, R23, 0x4, R3.reuse ;  /* 0x00000004170b7824 */ /* 0x100fe200078e0203 */
[----:B------:R-:W-:Y:S01]  /*0b30*/  LEA R10, R22, R3, 0x2 ;  /* 0x00000003160a7211 */ /* 0x000fe200078e10ff */
[----:B------:R-:W-:Y:S01]  /*0b40*/  IMAD R7, R21, 0x4, R3 ;  /* 0x0000000415077824 */ /* 0x000fe200078e0203 */
[----:B------:R-:W3:Y:S04]  /*0b50*/  LDS R29, [R29+0x30000] ;  /* 0x030000001d1d7984 */ /* 0x000ee80000000800 */
[----:B------:R-:W4:Y:S01]  /*0b60*/  LDS R27, [R27+0x30000] ;  /* 0x030000001b1b7984 */ /* 0x000f220000000800 */
[----:B------:R-:W-:-:S03]  /*0b70*/  NOP ;  /* 0x0000000000007918 */ /* 0x000fc60000000000 */
[----:B-1----:R1:W-:Y:S04]  /*0b80*/  STS [R6+0x30000], R9 ;  /* 0x0300000906007388 */ /* 0x0023e80000000800 */
[----:B--2---:R2:W-:Y:S04]  /*0b90*/  STS [R5+0x30000], R8 ;  /* 0x0300000805007388 */ /* 0x0045e80000000800 */
[----:B---3--:R3:W-:Y:S04]  /*0ba0*/  STS [R4+0x30000], R29 ;  /* 0x0300001d04007388 */ /* 0x0087e80000000800 */
[----:B----4-:R-:W-:Y:S04]  /*0bb0*/  STS [R26+0x30000], R27 ;  /* 0x0300001b1a007388 */ /* 0x010fe80000000800 */
[----:B------:R-:W4:Y:S04]  /*0bc0*/  LDS R13, [R14+0x30800] ;  /* 0x030800000e0d7984 */ /* 0x000f280000000800 */
[----:B------:R-:W5:Y:S04]  /*0bd0*/  LDS R12, [R11+0x30800] ;  /* 0x030800000b0c7984 */ /* 0x000f680000000800 */
[----:B------:R-:W5:Y:S01]  /*0be0*/  LDS R9, [R10+0x30800] ;  /* 0x030800000a097984 */ /* 0x000f620000000800 */
[----:B-1----:R-:W-:-:S03]  /*0bf0*/  LEA R6, R20, R3, 0x2 ;  /* 0x0000000314067211 */ /* 0x002fc600078e10ff */
[----:B------:R-:W1:Y:S01]  /*0c00*/  LDS R8, [R7+0x30800] ;  /* 0x0308000007087984 */ /* 0x000e620000000800 */
[----:B--2---:R-:W-:Y:S01]  /*0c10*/  IMAD R5, R19, 0x4, R3 ;  /* 0x0000000413057824 */ /* 0x004fe200078e0203 */
[----:B------:R-:W-:Y:S01]  /*0c20*/  NOP ;  /* 0x0000000000007918 */ /* 0x000fe20000000000 */
[-C--:B---3--:R-:W-:Y:S02]  /*0c30*/  LEA R4, R18, R3.reuse, 0x2 ;  /* 0x0000000312047211 */ /* 0x088fe400078e10ff */
[----:B------:R-:W-:Y:S01]  /*0c40*/  LEA R3, R17, R3, 0x2 ;  /* 0x0000000311037211 */ /* 0x000fe200078e10ff */
[----:B----4-:R-:W-:Y:S04]  /*0c50*/  STS [R6+0x30800], R13 ;  /* 0x0308000d06007388 */ /* 0x010fe80000000800 */
[----:B-----5:R-:W-:Y:S04]  /*0c60*/  STS [R5+0x30800], R12 ;  /* 0x0308000c05007388 */ /* 0x020fe80000000800 */
[----:B------:R-:W-:Y:S04]  /*0c70*/  STS [R4+0x30800], R9 ;  /* 0x0308000904007388 */ /* 0x000fe80000000800 */
[----:B-1----:R-:W-:Y:S04]  /*0c80*/  STS [R3+0x30800], R8 ;  /* 0x0308000803007388 */ /* 0x002fe80000000800 */
[----:B------:R-:W1:Y:S04]  /*0c90*/  LDS R27, [R14+0x30a00] ;  /* 0x030a00000e1b7984 */ /* 0x000e680000000800 */
[----:B------:R-:W2:Y:S04]  /*0ca0*/  LDS R26, [R11+0x30a00] ;  /* 0x030a00000b1a7984 */ /* 0x000ea80000000800 */
[----:B------:R-:W3:Y:S04]  /*0cb0*/  LDS R29, [R10+0x30a00] ;  /* 0x030a00000a1d7984 */ /* 0x000ee80000000800 */
[----:B------:R-:W4:Y:S01]  /*0cc0*/  LDS R28, [R7+0x30a00] ;  /* 0x030a0000071c7984 */ /* 0x000f220000000800 */
[----:B------:R-:W-:-:S03]  /*0cd0*/  NOP ;  /* 0x0000000000007918 */ /* 0x000fc60000000000 */
[----:B-1----:R1:W-:Y:S04]  /*0ce0*/  STS [R6+0x30a00], R27 ;  /* 0x030a001b06007388 */ /* 0x0023e80000000800 */
[----:B--2---:R1:W-:Y:S04]  /*0cf0*/  STS [R5+0x30a00], R26 ;  /* 0x030a001a05007388 */ /* 0x0043e80000000800 */
[----:B---3--:R1:W-:Y:S04]  /*0d00*/  STS [R4+0x30a00], R29 ;  /* 0x030a001d04007388 */ /* 0x0083e80000000800 */
[----:B----4-:R1:W-:Y:S01]  /*0d10*/  STS [R3+0x30a00], R28 ;  /* 0x030a001c03007388 */ /* 0x0103e20000000800 */
[----:B------:R2:W-:Y:S06]  /*0d20*/  MEMBAR.ALL.CTA ;  /* 0x0000000000007992 */ /* 0x0005ec0000008000 */
[----:B--2---:R-:W2:Y:S02]  /*0d30*/  FENCE.VIEW.ASYNC.S ;  /* 0x00000000000073c6 */ /* 0x004ea40000000000 */
.L_x_15:
[----:B-1----:R-:W-:Y:S01]  /*0d40*/  VIADD R2, R2, 0x31840 ;  /* 0x0003184002027836 */ /* 0x002fe20000000000 */
[C---:B------:R-:W-:Y:S01]  /*0d50*/  ISETP.NE.AND P0, PT, R15.reuse, 0x3, PT ;  /* 0x000000030f00780c */ /* 0x040fe20003f05270 */
[----:B------:R-:W-:Y:S01]  /*0d60*/  VIADD R15, R15, 0x1 ;  /* 0x000000010f0f7836 */ /* 0x000fe20000000000 */
[----:B------:R-:W-:Y:S02]  /*0d70*/  UIADD3 UR4, UPT, UPT, UR4, 0x1, URZ ;  /* 0x0000000104047890 */ /* 0x000fe4000fffe0ff */
[----:B------:R-:W-:Y:S02]  /*0d80*/  PRMT R2, RZ, 0x654, R2 ;  /* 0x00000654ff027816 */ /* 0x000fe40000000002 */
[----:B------:R-:W-:Y:S01]  /*0d90*/  SEL R15, R15, RZ, P0 ;  /* 0x000000ff0f0f7207 */ /* 0x000fe20000000000 */
[----:B------:R-:W-:Y:S01]  /*0da0*/  UISETP.NE.AND UP0, UPT, UR4, 0x10, UPT ;  /* 0x000000100400788c */ /* 0x000fe2000bf05270 */
[----:B--2---:R1:W-:Y:S02]  /*0db0*/  SYNCS.ARRIVE.TRANS64.RED.A1T0 RZ, [R2+URZ], RZ ;  /* 0x000000ff02ff79a7 */ /* 0x0043e400081004ff */
[----:B------:R-:W-:-:S04]  /*0dc0*/  ISETP.NE.AND P0, PT, R15, RZ, PT ;  /* 0x000000ff0f00720c */ /* 0x000fc80003f05270 */
[----:B------:R-:W-:-:S04]  /*0dd0*/  SEL R3, RZ, 0x1, P0 ;  /* 0x00000001ff037807 */ /* 0x000fc80000000000 */
[----:B------:R-:W-:Y:S01]  /*0de0*/  LOP3.LUT R16, R16, R3, RZ, 0x3c, !PT ;  /* 0x0000000310107212 */ /* 0x000fe200078e3cff */
[----:B------:R-:W-:Y:S06]  /*0df0*/  BRA.U UP0, `(.L_x_16) ;  /* 0xfffffff900fc7547 */ /* 0x000fec000b83ffff */
[----:B------:R-:W-:-:S13]  /*0e00*/  ISETP.NE.AND P0, PT, R25, UR5, PT ;  /* 0x0000000519007c0c */ /* 0x000fda000bf05270 */
[----:B------:R-:W-:Y:S05]  /*0e10*/  @!P0 EXIT ;  /* 0x000000000000894d */ /* 0x000fea0003800000 */
[----:B------:R-:W-:Y:S01]  /*0e20*/  UIADD3 UR5, UPT, UPT, UR5, 0x1, URZ ;  /* 0x0000000105057890 */ /* 0x000fe2000fffe0ff */
[----:B------:R-:W-:Y:S05]  /*0e30*/  BRA `(.L_x_17) ;  /* 0xfffffff800dc7947 */ /* 0x000fea000383ffff */
.L_x_12:
[----:B-1----:R-:W-:-:S09]  /*0e40*/  UISETP.NE.AND UP0, UPT, UR5, URZ, UPT ;  /* 0x000000ff0500728c */ /* 0x002fd2000bf05270 */
[----:B------:R-:W-:Y:S05]  /*0e50*/  BRA.U UP0, `(.L_x_13) ;  /* 0x0000002500887547 */ /* 0x000fea000b800000 */
[----:B------:R-:W1:Y:S01]  /*0e60*/  S2UR UR4, SR_CTAID.X ;  /* 0x00000000000479c3 */ /* 0x000e620000002500 */
[----:B------:R-:W-:Y:S02]  /*0e70*/  UMOV UR8, 0x400 ;  /* 0x0000040000087882 */ /* 0x000fe40000000000 */
[----:B------:R-:W-:-:S04]  /*0e80*/  ULEA UR8, UR5, UR8, 0x18 ;  /* 0x0000000805087291 */ /* 0x000fc8000f8ec0ff */
[----:B------:R-:W-:Y:S02]  /*0e90*/  UIADD3 UR5, UPT, UPT, UR8, 0x14000, URZ ;  /* 0x0001400008057890 */ /* 0x000fe4000fffe0ff */
[----:B------:R-:W-:Y:S02]  /*0ea0*/  UIADD3 UR6, UPT, UPT, UR8, 0x4000, URZ ;  /* 0x0000400008067890 */ /* 0x000fe4000fffe0ff */
[----:B------:R-:W-:Y:S02]  /*0eb0*/  USHF.R.U32.HI UR5, URZ, 0x4, UR5 ;  /* 0x00000004ff057899 */ /* 0x000fe40008011605 */
[----:B------:R-:W-:Y:S02]  /*0ec0*/  USHF.R.U32.HI UR6, URZ, 0x4, UR6 ;  /* 0x00000004ff067899 */ /* 0x000fe40008011606 */
[----:B------:R-:W-:Y:S01]  /*0ed0*/  ULOP3.LUT UR5, UR5, 0x3fc0, URZ, 0xc0, !UPT ;  /* 0x00003fc005057892 */ /* 0x000fe2000f8ec0ff */
[----:B-1----:R-:W-:-:S13]  /*0ee0*/  ISETP.LE.U32.AND P0, PT, R0, UR4, PT ;  /* 0x0000000400007c0c */ /* 0x002fda000bf03070 */
[----:B------:R-:W-:Y:S05]  /*0ef0*/  @P0 EXIT ;  /* 0x000000000000094d */ /* 0x000fea0003800000 */
[----:B------:R-:W-:Y:S01]  /*0f00*/  ULOP3.LUT UR4, URZ, UR4, URZ, 0x33, !UPT ;  /* 0x00000004ff047292 */ /* 0x000fe2000f8e33ff */
[----:B------:R-:W-:Y:S01]  /*0f10*/  IMAD.U32 R3, RZ, RZ, UR5 ;  /* 0x00000005ff037e24 */ /* 0x000fe2000f8e00ff */
[----:B------:R-:W-:Y:S01]  /*0f20*/  ULOP3.LUT UR6, UR6, 0x3fc0, URZ, 0xc0, !UPT ;  /* 0x00003fc006067892 */ /* 0x000fe2000f8ec0ff */
[C---:B------:R-:W-:Y:S01]  /*0f30*/  ISETP.GE.U32.AND P0, PT, R4.reuse, 0x4, PT ;  /* 0x000000040400780c */ /* 0x040fe20003f06070 */
[----:B------:R-:W-:Y:S01]  /*0f40*/  UMOV UR18, URZ ;  /* 0x000000ff00127c82 */ /* 0x000fe20008000000 */
[----:B------:R-:W-:Y:S01]  /*0f50*/  IMAD R8, R4, 0x700, R3 ;  /* 0x0000070004087824 */ /* 0x000fe200078e0203 */
[----:B------:R-:W-:Y:S01]  /*0f60*/  UMOV UR15, URZ ;  /* 0x000000ff000f7c82 */ /* 0x000fe20008000000 */
[----:B------:R-:W-:Y:S01]  /*0f70*/  VIADD R3, R0, UR4 ;  /* 0x0000000400037c36 */ /* 0x000fe20008000000 */
[----:B------:R-:W-:Y:S01]  /*0f80*/  LEA R9, R4, UR6, 0xa ;  /* 0x0000000604097c11 */ /* 0x000fe2000f8e50ff */
[----:B------:R-:W-:Y:S01]  /*0f90*/  IMAD.MOV.U32 R4, RZ, RZ, RZ ;  /* 0x000000ffff047224 */ /* 0x000fe200078e00ff */
[----:B------:R-:W-:Y:S01]  /*0fa0*/  SEL R8, R8, RZ, !P0 ;  /* 0x000000ff08087207 */ /* 0x000fe20004000000 */
[----:B------:R-:W-:Y:S01]  /*0fb0*/  IMAD.HI.U32 R3, R3, -0xf0f0f0f, RZ ;  /* 0xf0f0f0f103037827 */ /* 0x000fe200078e00ff */
[----:B------:R-:W-:Y:S01]  /*0fc0*/  SEL R9, R9, RZ, !P0 ;  /* 0x000000ff09097207 */ /* 0x000fe20004000000 */
[----:B------:R-:W-:Y:S01]  /*0fd0*/  UMOV UR6, 0x1c0 ;  /* 0x000001c000067882 */ /* 0x000fe20000000000 */
[----:B------:R-:W-:Y:S01]  /*0fe0*/  UMOV UR7, 0x1c4 ;  /* 0x000001c400077882 */ /* 0x000fe20000000000 */
[----:B------:R-:W-:Y:S01]  /*0ff0*/  UMOV UR4, 0x1c0 ;  /* 0x000001c000047882 */ /* 0x000fe20000000000 */
[----:B------:R-:W-:Y:S01]  /*1000*/  SHF.R.U32.HI R3, RZ, 0x7, R3 ;  /* 0x00000007ff037819 */ /* 0x000fe20000011603 */
[----:B------:R-:W-:-:S06]  /*1010*/  UMOV UR5, 0x1c4 ;  /* 0x000001c400057882 */ /* 0x000fcc0000000000 */
.L_x_24:
[----:B------:R-:W-:Y:S01]  /*1020*/  USHF.R.U32.HI UR10, URZ, 0x1, UR18 ;  /* 0x00000001ff0a7899 */ /* 0x000fe20008011612 */
[----:B------:R-:W-:Y:S01]  /*1030*/  HFMA2 R7, -RZ, RZ, 0, 5.9604644775390625e-08 ;  /* 0x00000001ff077431 */ /* 0x000fe200000001ff */
[----:B------:R-:W-:Y:S02]  /*1040*/  USHF.L.U32 UR9, UR18, 0x3, URZ ;  /* 0x0000000312097899 */ /* 0x000fe400080006ff */
[----:B------:R-:W-:Y:S02]  /*1050*/  ULOP3.LUT UR10, UR10, 0x1, URZ, 0xc, !UPT ;  /* 0x000000010a0a7892 */ /* 0x000fe4000f8e0cff */
[----:B------:R-:W-:Y:S02]  /*1060*/  ULOP3.LUT UR9, UR9, 0x8, URZ, 0xc0, !UPT ;  /* 0x0000000809097892 */ /* 0x000fe4000f8ec0ff */
[----:B------:R-:W-:Y:S02]  /*1070*/  USHF.L.U32 UR10, UR10, 0x1f, URZ ;  /* 0x0000001f0a0a7899 */ /* 0x000fe400080006ff */
[----:B------:R-:W-:-:S02]  /*1080*/  ULOP3.LUT UR12, UR18, 0x1, URZ, 0xc0, !UPT ;  /* 0x00000001120c7892 */ /* 0x000fc4000f8ec0ff */
[----:B------:R-:W-:Y:S01]  /*1090*/  MOV R0, UR9 ;  /* 0x0000000900007c02 */ /* 0x000fe20008000f00 */
[----:B------:R-:W-:Y:S01]  /*10a0*/  UIADD3 UR9, UPT, UPT, UR8, UR9, URZ ;  /* 0x0000000908097290 */ /* 0x000fe2000fffe0ff */
[----:B------:R-:W-:Y:S01]  /*10b0*/  MOV R5, UR10 ;  /* 0x0000000a00057c02 */ /* 0x000fe20008000f00 */
[----:B------:R-:W-:Y:S02]  /*10c0*/  UIMAD UR12, UR12, 0xe0, URZ ;  /* 0x000000e00c0c78a4 */ /* 0x000fe4000f8e02ff */
[----:B------:R-:W-:Y:S01]  /*10d0*/  UIADD3 UR11, UPT, UPT, UR9, 0x31860, URZ ;  /* 0x00031860090b7890 */ /* 0x000fe2000fffe0ff */
[----:B------:R-:W1:Y:S02]  /*10e0*/  SYNCS.PHASECHK.TRANS64.TRYWAIT P0, [R0+UR8+0x31870], R5 ;  /* 0x03187005000075a7 */ /* 0x000e640008001108 */
[----:B-1----:R-:W-:Y:S09]  /*10f0*/  @!P0 BRA `(.L_x_18) ;  /* 0x00000040006c8947 */ /* 0x002ff20003800000 */
.L_x_73:
[----:B------:R-:W-:Y:S01]  /*1100*/  NOP ;  /* 0x0000000000007918 */ /* 0x000fe20000000000 */
[----:B------:R-:W-:Y:S01]  /*1110*/  UMOV UR17, 0xe ;  /* 0x0000000e00117882 */ /* 0x000fe20000000000 */
[----:B------:R-:W-:-:S05]  /*1120*/  UMOV UR16, 0xfffffff0 ;  /* 0xfffffff000107882 */ /* 0x000fca0000000000 */
.L_x_23:
[----:B------:R-:W-:Y:S01]  /*1130*/  ULEA UR13, UR15, UR8, 0x3 ;  /* 0x000000080f0d7291 */ /* 0x000fe2000f8e18ff */
[----:B-1----:R-:W-:Y:S01]  /*1140*/  SHF.L.U32 R11, R4, 0x1f, RZ ;  /* 0x0000001f040b7819 */ /* 0x002fe200000006ff */
[----:B------:R-:W-:Y:S01]  /*1150*/  UIADD3 UR14, UPT, UPT, UR16, 0x10, URZ ;  /* 0x00000010100e7890 */ /* 0x000fe2000fffe0ff */
[----:B------:R-:W-:Y:S03]  /*1160*/  MOV R0, UR15 ;  /* 0x0000000f00007c02 */ /* 0x000fe60008000f00 */
[----:B------:R-:W-:Y:S03]  /*1170*/  ULOP3.LUT UP0, UR14, UR14, 0x2, URZ, 0xc0, !UPT ;  /* 0x000000020e0e7892 */ /* 0x000fe6000f80c0ff */
[----:B------:R-:W1:Y:S02]  /*1180*/  SYNCS.PHASECHK.TRANS64.TRYWAIT P0, [UR13+0x31840], R11 ;  /* 0x0318400bff0075a7 */ /* 0x000e64000800110d */
[----:B-12---:R-:W-:Y:S07]  /*1190*/  @!P0 BRA `(.L_x_19) ;  /* 0x0000004000648947 */ /* 0x006fee0003800000 */
.L_x_75:
[----:B------:R-:W-:Y:S01]  /*11a0*/  NOP ;  /* 0x0000000000007918 */ /* 0x000fe20000000000 */
[----:B------:R-:W-:Y:S05]  /*11b0*/  BRA.U UP0, `(.L_x_20) ;  /* 0x0000000100487547 */ /* 0x000fea000b800000 */
[----:B------:R-:W-:Y:S02]  /*11c0*/  ULEA UR19, UR15, UR8, 0x9 ;  /* 0x000000080f137291 */ /* 0x000fe4000f8e48ff */
[----:B------:R-:W-:Y:S02]  /*11d0*/  ULEA UR9, UR15, UR8, 0xa ;  /* 0x000000080f097291 */ /* 0x000fe4000f8e50ff */
[----:B------:R-:W-:Y:S02]  /*11e0*/  UIADD3 UR19, UPT, UPT, UR19, 0x30000, URZ ;  /* 0x0003000013137890 */ /* 0x000fe4000fffe0ff */
[----:B------:R-:W-:Y:S02]  /*11f0*/  UIADD3 UR10, UPT, UPT, UR9, 0x30800, URZ ;  /* 0x00030800090a7890 */ /* 0x000fe4000fffe0ff */
[----:B------:R-:W-:Y:S02]  /*1200*/  UIADD3 UR9, UPT, UPT, UR9, 0x30a00, URZ ;  /* 0x00030a0009097890 */ /* 0x000fe4000fffe0ff */
[----:B------:R-:W-:Y:S02]  /*1210*/  USHF.R.U32.HI UR19, URZ, 0x4, UR19 ;  /* 0x00000004ff137899 */ /* 0x000fe40008011613 */
[----:B------:R-:W-:Y:S02]  /*1220*/  USHF.R.U32.HI UR10, URZ, 0x4, UR10 ;  /* 0x00000004ff0a7899 */ /* 0x000fe4000801160a */
[----:B------:R-:W-:Y:S02]  /*1230*/  USHF.R.U32.HI UR9, URZ, 0x4, UR9 ;  /* 0x00000004ff097899 */ /* 0x000fe40008011609 */
[----:B------:R-:W-:Y:S02]  /*1240*/  ULOP3.LUT UR20, UR19, 0x3fe0, URZ, 0xc0, !UPT ;  /* 0x00003fe013147892 */ /* 0x000fe4000f8ec0ff */
[----:B------:R-:W-:Y:S02]  /*1250*/  ULOP3.LUT UR22, UR10, 0x3fc0, URZ, 0xc0, !UPT ;  /* 0x00003fc00a167892 */ /* 0x000fe4000f8ec0ff */
[----:B------:R-:W-:Y:S01]  /*1260*/  ULOP3.LUT UR24, UR9, 0x3fe0, URZ, 0xc0, !UPT ;  /* 0x00003fe009187892 */ /* 0x000fe2000f8ec0ff */
[----:B------:R-:W-:Y:S01]  /*1270*/  UMOV UR21, 0x4008 ;  /* 0x0000400800157882 */ /* 0x000fe20000000000 */
[----:B------:R-:W-:Y:S01]  /*1280*/  UMOV UR23, 0x4008 ;  /* 0x0000400800177882 */ /* 0x000fe20000000000 */
[----:B------:R-:W-:Y:S02]  /*1290*/  UMOV UR25, 0x4008 ;  /* 0x0000400800197882 */ /* 0x000fe40000000000 */
[----:B------:R2:W-:Y:S02]  /*12a0*/  UTCCP.T.S.4x32dp128bit tmem[0x1c0], gdesc[UR20] ;  /* 0x0001c014ff0079e7 */ /* 0x0005e40009100000 */
[----:B------:R2:W-:Y:S02]  /*12b0*/  UTCCP.T.S.4x32dp128bit tmem[0x1c4], gdesc[UR22] ;  /* 0x0001c416ff0079e7 */ /* 0x0005e40009100000 */
[----:B------:R2:W-:Y:S01]  /*12c0*/  UTCCP.T.S.4x32dp128bit tmem[0x1c8], gdesc[UR24] ;  /* 0x0001c818ff0079e7 */ /* 0x0005e20009100000 */
[----:B------:R-:W-:Y:S02]  /*12d0*/  NOP ;  /* 0x0000000000007918 */ /* 0x000fe40000000000 */
.L_x_20:
[----:B------:R-:W-:Y:S01]  /*12e0*/  UISETP.NE.AND UP0, UPT, UR15, 0x3, UPT ;  /* 0x000000030f00788c */ /* 0x000fe2000bf05270 */
[----:B------:R-:W-:Y:S01]  /*12f0*/  SHFL.IDX PT, R5, R8, R0, 0x1f ;  /* 0x00001f0008057589 */ /* 0x000fe200000e0000 */
[----:B------:R-:W-:Y:S01]  /*1300*/  UIADD3 UR10, UPT, UPT, UR15, 0x1, URZ ;  /* 0x000000010f0a7890 */ /* 0x000fe2000fffe0ff */
[----:B------:R-:W-:Y:S03]  /*1310*/  NOP ;  /* 0x0000000000007918 */ /* 0x000fe60000000000 */
[----:B------:R-:W-:Y:S03]  /*1320*/  USEL UR10, UR10, URZ, UP0 ;  /* 0x000000ff0a0a7287 */ /* 0x000fe60008000000 */
[----:B-1----:R-:W1:Y:S01]  /*1330*/  SHFL.IDX PT, R2, R9, R0, 0x1f ;  /* 0x00001f0009027589 */ /* 0x002e6200000e0000 */
[----:B------:R-:W-:Y:S02]  /*1340*/  USHF.L.U32 UR15, UR14, 0x4, URZ ;  /* 0x000000040e0f7899 */ /* 0x000fe400080006ff */
[----:B------:R-:W-:Y:S02]  /*1350*/  ULEA UR9, UR10, UR8, 0x3 ;  /* 0x000000080a097291 */ /* 0x000fe4000f8e18ff */
[----:B------:R-:W-:Y:S01]  /*1360*/  ULEA UR14, UR14, 0x8b8, 0xd ;  /* 0x000008b80e0e7891 */ /* 0x000fe2000f8e68ff */
[----:B------:R-:W-:Y:S01]  /*1370*/  ISETP.NE.AND P0, PT, RZ, UR10, PT ;  /* 0x0000000aff007c0c */ /* 0x000fe2000bf05270 */
[----:B------:R-:W-:Y:S01]  /*1380*/  UISETP.NE.AND UP0, UPT, UR16, -0x10, UPT ;  /* 0xfffffff01000788c */ /* 0x000fe2000bf05270 */
[----:B------:R-:W-:Y:S01]  /*1390*/  IMAD.U32 R10, RZ, RZ, UR10 ;  /* 0x0000000aff0a7e24 */ /* 0x000fe2000f8e00ff */
[----:B------:R-:W-:Y:S02]  /*13a0*/  UPRMT UR15, UR15, 0x5410, UR14 ;  /* 0x000054100f0f7896 */ /* 0x000fe4000800000e */
[----:B------:R-:W-:Y:S01]  /*13b0*/  UIADD3 UR13, UPT, UPT, UR13, 0x31820, URZ ;  /* 0x000318200d0d7890 */ /* 0x000fe2000fffe0ff */
[----:B------:R-:W-:Y:S01]  /*13c0*/  UMOV UR14, URZ ;  /* 0x000000ff000e7c82 */ /* 0x000fe20008000000 */
[----:B--2---:R-:W-:Y:S01]  /*13d0*/  UMOV UR23, 0x40004040 ;  /* 0x4000404000177882 */ /* 0x004fe20000000000 */
[----:B------:R-:W-:Y:S01]  /*13e0*/  UMOV UR21, 0x40004040 ;  /* 0x4000404000157882 */ /* 0x000fe20000000000 */
[----:B------:R-:W-:Y:S01]  /*13f0*/  UMOV UR27, 0x40004040 ;  /* 0x40004040001b7882 */ /* 0x000fe20000000000 */
[----:B------:R-:W-:Y:S01]  /*1400*/  UMOV UR25, 0x40004040 ;  /* 0x4000404000197882 */ /* 0x000fe20000000000 */
[----:B------:R-:W-:Y:S01]  /*1410*/  UMOV UR31, 0x40004040 ;  /* 0x40004040001f7882 */ /* 0x000fe20000000000 */
[----:B------:R-:W-:Y:S01]  /*1420*/  UMOV UR29, 0x40004040 ;  /* 0x40004040001d7882 */ /* 0x000fe20000000000 */
[----:B------:R-:W-:Y:S01]  /*1430*/  UMOV UR35, 0x40004040 ;  /* 0x4000404000237882 */ /* 0x000fe20000000000 */
[----:B------:R-:W-:Y:S01]  /*1440*/  UMOV UR33, 0x40004040 ;  /* 0x4000404000217882 */ /* 0x000fe20000000000 */
[----:B-1----:R-:W-:Y:S02]  /*1450*/  R2UR UR22, R2 ;  /* 0x00000000021672ca */ /* 0x002fe400000e0000 */
[----:B------:R-:W-:Y:S02]  /*1460*/  R2UR UR20, R5 ;  /* 0x00000000051472ca */ /* 0x000fe400000e0000 */
[----:B------:R-:W-:Y:S04]  /*1470*/  SEL R5, RZ, 0x1, P0 ;  /* 0x00000001ff057807 */ /* 0x000fe80000000000 */
[----:B------:R-:W-:Y:S05]  /*1480*/  LOP3.LUT R4, R4, R5, RZ, 0x3c, !PT ;  /* 0x0000000504047212 */ /* 0x000fea00078e3cff */
[----:B------:R-:W-:Y:S01]  /*1490*/  UIADD3 UR26, UPT, UPT, UR22, 0x2, URZ ;  /* 0x00000002161a7890 */ /* 0x000fe2000fffe0ff */
[----:B------:R-:W-:Y:S01]  /*14a0*/  IMAD.U32 R13, R4, -0x80000000, RZ ;  /* 0x80000000040d7824 */ /* 0x000fe200078e00ff */
[----:B------:R-:W-:Y:S01]  /*14b0*/  UIADD3 UR24, UPT, UPT, UR20, 0x2, URZ ;  /* 0x0000000214187890 */ /* 0x000fe2000fffe0ff */
[----:B------:R1:W-:Y:S01]  /*14c0*/  UTCQMMA gdesc[UR22], gdesc[UR20], tmem[UR12], tmem[UR14], idesc[UR15], tmem[UR6], UP0 ;  /* 0x00060e1416007dea */ /* 0x0003e2000800030c */
[----:B------:R-:W-:Y:S02]  /*14d0*/  UIADD3 UR30, UPT, UPT, UR22, 0x4, URZ ;  /* 0x00000004161e7890 */ /* 0x000fe4000fffe0ff */
[----:B------:R-:W-:Y:S02]  /*14e0*/  UIADD3 UR28, UPT, UPT, UR20, 0x4, URZ ;  /* 0x00000004141c7890 */ /* 0x000fe4000fffe0ff */
[----:B------:R-:W-:Y:S02]  /*14f0*/  UIADD3 UR34, UPT, UPT, UR22, 0x6, URZ ;  /* 0x0000000616227890 */ /* 0x000fe4000fffe0ff */
[----:B------:R-:W-:Y:S01]  /*1500*/  UIADD3 UR32, UPT, UPT, UR20, 0x6, URZ ;  /* 0x0000000614207890 */ /* 0x000fe2000fffe0ff */
[----:B------:R1:W-:Y:S04]  /*1510*/  UTCQMMA gdesc[UR26], gdesc[UR24], tmem[UR12], tmem[UR14], idesc[UR15], tmem[UR6], UPT ;  /* 0x00060e181a007dea */ /* 0x0003e8000b80030c */
[----:B------:R1:W-:Y:S04]  /*1520*/  UTCQMMA gdesc[UR30], gdesc[UR28], tmem[UR12], tmem[UR14], idesc[UR15], tmem[UR6], UPT ;  /* 0x00060e1c1e007dea */ /* 0x0003e8000b80030c */
[----:B------:R1:W-:Y:S01]  /*1530*/  UTCQMMA gdesc[UR34], gdesc[UR32], tmem[UR12], tmem[UR14], idesc[UR15], tmem[UR6], UPT ;  /* 0x00060e2022007dea */ /* 0x0003e2000b80030c */
[----:B------:R1:W-:Y:S01]  /*1540*/  UTCBAR [UR13], URZ ;  /* 0x000000ff0d0073e9 */ /* 0x0003e200080000ff */
[----:B------:R-:W2:Y:S02]  /*1550*/  SYNCS.PHASECHK.TRANS64.TRYWAIT P0, [UR9+0x31840], R13 ;  /* 0x0318400dff0075a7 */ /* 0x000ea40008001109 */
[----:B-12---:R-:W-:Y:S05]  /*1560*/  @!P0 BRA `(.L_x_21) ;  /* 0x0000003c008c8947 */ /* 0x006fea0003800000 */
.L_x_77:
[----:B------:R-:W-:Y:S01]  /*1570*/  ELECT P0, URZ, PT ;  /* 0x0000000000ff782f */ /* 0x000fe20003800000 */
[----:B------:R-:W-:Y:S01]  /*1580*/  SHFL.IDX PT, R2, R9, R10, 0x1f ;  /* 0x00001f0a09027589 */ /* 0x000fe200000e0000 */
[----:B------:R-:W-:Y:S02]  /*1590*/  UIADD3 UR9, UPT, UPT, UR9, 0x31820, URZ ;  /* 0x0003182009097890 */ /* 0x000fe4000fffe0ff */
[----:B------:R-:W-:Y:S05]  /*15a0*/  UISETP.NE.AND UP0, UPT, UR16, -0x2, UPT ;  /* 0xfffffffe1000788c */ /* 0x000fea000bf05270 */
[----:B-1----:R-:W1:Y:S01]  /*15b0*/  SHFL.IDX PT, R0, R8, R10, 0x1f ;  /* 0x00001f0a08007589 */ /* 0x002e6200000e0000 */
[----:B------:R-:W-:Y:S01]  /*15c0*/  NOP ;  /* 0x0000000000007918 */ /* 0x000fe20000000000 */
[----:B------:R-:W-:Y:S02]  /*15d0*/  NOP ;  /* 0x0000000000007918 */ /* 0x000fe40000000000 */
[C---:B------:R-:W-:Y:S01]  /*15e0*/  @P0 IMAD.SHL.U32 R5, R7.reuse, 0x2000, RZ ;  /* 0x0000200007050824 */ /* 0x040fe200078e00ff */
[----:B------:R-:W-:Y:S01]  /*15f0*/  UMOV UR21, 0x40004040 ;  /* 0x4000404000157882 */ /* 0x000fe20000000000 */
[----:B------:R-:W-:Y:S01]  /*1600*/  @P0 IMAD.SHL.U32 R6, R7, 0x10, RZ ;  /* 0x0000001007060824 */ /* 0x000fe200078e00ff */
[----:B------:R-:W-:Y:S01]  /*1610*/  UMOV UR15, 0x40004040 ;  /* 0x40004040000f7882 */ /* 0x000fe20000000000 */
[----:B------:R-:W-:Y:S01]  /*1620*/  UMOV UR27, 0x40004040 ;  /* 0x40004040001b7882 */ /* 0x000fe20000000000 */
[----:B------:R-:W-:Y:S01]  /*1630*/  @P0 LOP3.LUT R5, R5, 0x6000, RZ, 0xc0, !PT ;  /* 0x0000600005050812 */ /* 0x000fe200078ec0ff */
[----:B------:R-:W-:Y:S01]  /*1640*/  UMOV UR25, 0x40004040 ;  /* 0x4000404000197882 */ /* 0x000fe20000000000 */
[----:B------:R-:W-:Y:S01]  /*1650*/  @P0 LOP3.LUT R6, R6, 0x30, RZ, 0xc0, !PT ;  /* 0x0000003006060812 */ /* 0x000fe200078ec0ff */
[----:B------:R-:W-:Y:S01]  /*1660*/  UMOV UR31, 0x40004040 ;  /* 0x40004040001f7882 */ /* 0x000fe20000000000 */
[----:B------:R-:W-:Y:S01]  /*1670*/  @P0 LOP3.LUT R5, R5, 0x8b8, RZ, 0xfc, !PT ;  /* 0x000008b805050812 */ /* 0x000fe200078efcff */
[----:B------:R-:W-:Y:S01]  /*1680*/  UMOV UR29, 0x40004040 ;  /* 0x40004040001d7882 */ /* 0x000fe20000000000 */
[----:B------:R-:W-:Y:S01]  /*1690*/  UMOV UR35, 0x40004040 ;  /* 0x4000404000237882 */ /* 0x000fe20000000000 */
[----:B------:R-:W-:Y:S01]  /*16a0*/  UMOV UR33, 0x40004040 ;  /* 0x4000404000217882 */ /* 0x000fe20000000000 */
[----:B------:R-:W-:Y:S02]  /*16b0*/  @P0 PRMT R5, R6, 0x5410, R5 ;  /* 0x0000541006050816 */ /* 0x000fe40000000005 */
[----:B-1----:R-:W-:Y:S01]  /*16c0*/  R2UR UR14, R0 ;  /* 0x00000000000e72ca */ /* 0x002fe200000e0000 */
[----:B------:R-:W-:Y:S01]  /*16d0*/  @P0 IMAD.MOV.U32 R10, RZ, RZ, RZ ;  /* 0x000000ffff0a0224 */ /* 0x000fe200078e00ff */
[----:B------:R-:W-:Y:S02]  /*16e0*/  @P0 R2UR UR13, R5 ;  /* 0x00000000050d02ca */ /* 0x000fe400000e0000 */
[----:B------:R-:W-:Y:S02]  /*16f0*/  R2UR UR20, R2 ;  /* 0x00000000021472ca */ /* 0x000fe400000e0000 */
[----:B------:R-:W-:Y:S07]  /*1700*/  @P0 R2UR UR22, R10 ;  /* 0x000000000a1602ca */ /* 0x000fee00000e0000 */
[----:B------:R-:W-:Y:S02]  /*1710*/  UIADD3 UR24, UPT, UPT, UR14, 0x2, URZ ;  /* 0x000000020e187890 */ /* 0x000fe4000fffe0ff */
[----:B------:R-:W-:Y:S01]  /*1720*/  UIADD3 UR28, UPT, UPT, UR14, 0x4, URZ ;  /* 0x000000040e1c7890 */ /* 0x000fe2000fffe0ff */
[----:B------:R-:W-:Y:S01]  /*1730*/  IMAD.U32 R11, RZ, RZ, UR13 ;  /* 0x0000000dff0b7e24 */ /* 0x000fe2000f8e00ff */
[----:B------:R-:W-:Y:S02]  /*1740*/  UIADD3 UR26, UPT, UPT, UR20, 0x2, URZ ;  /* 0x00000002141a7890 */ /* 0x000fe4000fffe0ff */
[----:B------:R-:W-:Y:S02]  /*1750*/  UIADD3 UR30, UPT, UPT, UR20, 0x4, URZ ;  /* 0x00000004141e7890 */ /* 0x000fe4000fffe0ff */
[----:B------:R-:W-:Y:S01]  /*1760*/  @P0 R2UR UR23, R11 ;  /* 0x000000000b1702ca */ /* 0x000fe200000e0000 */
[----:B------:R-:W-:Y:S02]  /*1770*/  UIADD3 UR34, UPT, UPT, UR20, 0x6, URZ ;  /* 0x0000000614227890 */ /* 0x000fe4000fffe0ff */
[----:B------:R-:W-:Y:S10]  /*1780*/  UIADD3 UR32, UPT, UPT, UR14, 0x6, URZ ;  /* 0x000000060e207890 */ /* 0x000ff4000fffe0ff */
[----:B------:R1:W-:Y:S01]  /*1790*/  UTCQMMA gdesc[UR20], gdesc[UR14], tmem[UR12], tmem[UR22], idesc[UR23], tmem[UR4], UPT ;  /* 0x0004160e14007dea */ /* 0x0003e2000b80030c */
[----:B------:R1:W-:Y:S01]  /*17a0*/  UTCQMMA gdesc[UR26], gdesc[UR24], tmem[UR12], tmem[UR22], idesc[UR23], tmem[UR4], UPT ;  /* 0x000416181a007dea */ /* 0x0003e2000b80030c */
[----:B------:R1:W-:Y:S01]  /*17b0*/  UTCQMMA gdesc[UR30], gdesc[UR28], tmem[UR12], tmem[UR22], idesc[UR23], tmem[UR4], UPT ;  /* 0x0004161c1e007dea */ /* 0x0003e2000b80030c */
[----:B------:R1:W-:Y:S01]  /*17c0*/  UTCQMMA gdesc[UR34], gdesc[UR32], tmem[UR12], tmem[UR22], idesc[UR23], tmem[UR4], UPT ;  /* 0x0004162022007dea */ /* 0x0003e2000b80030c */
[----:B------:R1:W-:Y:S01]  /*17d0*/  UTCBAR [UR9], URZ ;  /* 0x000000ff090073e9 */ /* 0x0003e200080000ff */
[----:B------:R-:W-:Y:S05]  /*17e0*/  BRA.U UP0, `(.L_x_22) ;  /* 0x0000000100087547 */ /* 0x000fea000b800000 */
[----:B------:R2:W-:Y:S01]  /*17f0*/  UTCBAR [UR11], URZ ;  /* 0x000000ff0b0073e9 */ /* 0x0005e200080000ff */
[----:B------:R-:W-:Y:S01]  /*1800*/  NOP ;  /* 0x0000000000007918 */ /* 0x000fe20000000000 */
.L_x_22:
[----:B------:R-:W-:Y:S01]  /*1810*/  UISETP.NE.AND UP0, UPT, UR10, 0x3, UPT ;  /* 0x000000030a00788c */ /* 0x000fe2000bf05270 */
[----:B------:R-:W-:Y:S01]  /*1820*/  VIADD R7, R7, 0x2 ;  /* 0x0000000207077836 */ /* 0x000fe20000000000 */
[----:B------:R-:W-:Y:S02]  /*1830*/  UIADD3 UR10, UPT, UPT, UR10, 0x1, URZ ;  /* 0x000000010a0a7890 */ /* 0x000fe4000fffe0ff */
[----:B------:R-:W-:Y:S02]  /*1840*/  UIADD3 UR17, UPT, UPT, UR17, -0x2, URZ ;  /* 0xfffffffe11117890 */ /* 0x000fe4000fffe0ff */
[----:B-1----:R-:W-:Y:S02]  /*1850*/  USEL UR15, UR10, URZ, UP0 ;  /* 0x000000ff0a0f7287 */ /* 0x002fe40008000000 */
[----:B------:R-:W-:Y:S02]  /*1860*/  UISETP.NE.AND UP0, UPT, UR17, -0x2, UPT ;  /* 0xfffffffe1100788c */ /* 0x000fe4000bf05270 */
[----:B------:R-:W-:Y:S02]  /*1870*/  UIADD3 UR16, UPT, UPT, UR16, 0x2, URZ ;  /* 0x0000000210107890 */ /* 0x000fe4000fffe0ff */
[----:B------:R-:W-:Y:S04]  /*1880*/  ISETP.NE.AND P0, PT, RZ, UR15, PT ;  /* 0x0000000fff007c0c */ /* 0x000fe8000bf05270 */
[----:B------:R-:W-:Y:S04]  /*1890*/  SEL R5, RZ, 0x1, P0 ;  /* 0x00000001ff057807 */ /* 0x000fe80000000000 */
[----:B------:R-:W-:Y:S01]  /*18a0*/  LOP3.LUT R4, R4, R5, RZ, 0x3c, !PT ;  /* 0x0000000504047212 */ /* 0x000fe200078e3cff */
[----:B------:R-:W-:Y:S06]  /*18b0*/  BRA.U UP0, `(.L_x_23) ;  /* 0xfffffff9001c7547 */ /* 0x000fec000b83ffff */
[----:B------:R-:W-:-:S13]  /*18c0*/  ISETP.NE.AND P0, PT, R3, UR18, PT ;  /* 0x0000001203007c0c */ /* 0x000fda000bf05270 */
[----:B--2---:R-:W-:Y:S05]  /*18d0*/  @!P0 EXIT ;  /* 0x000000000000894d */ /* 0x004fea0003800000 */
[----:B------:R-:W-:Y:S01]  /*18e0*/  UIADD3 UR18, UPT, UPT, UR18, 0x1, URZ ;  /* 0x0000000112127890 */ /* 0x000fe2000fffe0ff */
[----:B------:R-:W-:Y:S11]  /*18f0*/  BRA `(.L_x_24) ;  /* 0xfffffff400c87947 */ /* 0x000ff6000383ffff */
.L_x_11:
[----:B------:R-:W-:-:S13]  /*1900*/  ELECT P0, URZ, PT ;  /* 0x0000000000ff782f */ /* 0x000fda0003800000 */
[----:B------:R-:W-:Y:S05]  /*1910*/  @!P0 BRA `(.L_x_13) ;  /* 0x0000001800d88947 */ /* 0x000fea0003800000 */
[----:B------:R-:W1:Y:S02]  /*1920*/  S2UR UR4, SR_CTAID.X ;  /* 0x00000000000479c3 */ /* 0x000e640000002500 */
[----:B-1----:R-:W-:-:S13]  /*1930*/  ISETP.LE.U32.AND P0, PT, R0, UR4, PT ;  /* 0x0000000400007c0c */ /* 0x002fda000bf03070 */
[----:B------:R-:W-:Y:S05]  /*1940*/  @P0 EXIT ;  /* 0x000000000000094d */ /* 0x000fea0003800000 */
[----:B------:R-:W1:Y:S01]  /*1950*/  S2R R8, SR_CgaCtaId ;  /* 0x0000000000087919 */ /* 0x000e620000008800 */
[----:B------:R-:W-:Y:S01]  /*1960*/  IMAD.U32 R13, RZ, RZ, UR4 ;  /* 0x00000004ff0d7e24 */ /* 0x000fe2000f8e00ff */
[----:B------:R-:W2:Y:S04]  /*1970*/  LDC.64 R22, c[0x0][0x380] ;  /* 0x0000e000ff167b82 */ /* 0x000ea80000000a00 */
[----:B------:R-:W-:Y:S02]  /*1980*/  LOP3.LUT R3, RZ, R13, RZ, 0x33, !PT ;  /* 0x0000000dff037212 */ /* 0x000fe400078e33ff */
[----:B------:R-:W-:Y:S02]  /*1990*/  PRMT R12, R13, 0x7610, R12 ;  /* 0x000076100d0c7816 */ /* 0x000fe4000000000c */
[----:B------:R-:W3:Y:S01]  /*19a0*/  LDC.64 R16, c[0x0][0x348] ;  /* 0x0000d200ff107b82 */ /* 0x000ee20000000a00 */
[----:B------:R-:W-:-:S04]  /*19b0*/  IMAD.IADD R3, R0, 0x1, R3 ;  /* 0x0000000100037824 */ /* 0x000fc800078e0203 */
[----:B------:R-:W-:Y:S01]  /*19c0*/  IMAD.HI.U32 R10, R3, -0xf0f0f0f, RZ ;  /* 0xf0f0f0f1030a7827 */ /* 0x000fe200078e00ff */
[----:B------:R-:W-:Y:S02]  /*19d0*/  MOV R3, 0x400 ;  /* 0x0000040000037802 */ /* 0x000fe40000000f00 */
[----:B------:R-:W4:Y:S02]  /*19e0*/  LDC.64 R6, c[0x0][0x358] ;  /* 0x0000d600ff067b82 */ /* 0x000f240000000a00 */
[----:B------:R-:W-:-:S05]  /*19f0*/  SHF.R.U32.HI R10, RZ, 0x7, R10 ;  /* 0x00000007ff0a7819 */ /* 0x000fca000001160a */
[----:B------:R-:W-:Y:S01]  /*1a00*/  IMAD.MOV R10, RZ, RZ, -R10 ;  /* 0x000000ffff0a7224 */ /* 0x000fe200078e0a0a */
[----:B-1----:R-:W-:-:S07]  /*1a10*/  LEA R8, R8, R3, 0x18 ;  /* 0x0000000308087211 */ /* 0x002fce00078ec0ff */
.L_x_41:
[----:B------:R-:W-:Y:S01]  /*1a20*/  SHF.R.U32.HI R3, RZ, 0x5, R13 ;  /* 0x00000005ff037819 */ /* 0x000fe2000001160d */
[----:B------:R-:W-:Y:S05]  /*1a30*/  YIELD ;  /* 0x0000000000007946 */ /* 0x000fea0003800000 */
[----:B------:R-:W-:Y:S02]  /*1a40*/  LOP3.LUT R3, R3, 0x7fffff0, RZ, 0xc0, !PT ;  /* 0x07fffff003037812 */ /* 0x000fe400078ec0ff */
[----:B------:R-:W-:Y:S02]  /*1a50*/  LOP3.LUT R34, R12, 0x1ff, RZ, 0xc0, !PT ;  /* 0x000001ff0c227812 */ /* 0x000fe400078ec0ff */
[----:B------:R-:W-:Y:S02]  /*1a60*/  VIADDMNMX.U32 R39, R2, -R3, 0x10, PT ;  /* 0x0000001002277446 */ /* 0x000fe40003800803 */
[----:B--234-:R-:W-:Y:S02]  /*1a70*/  MOV R4, 0x1a90 ;  /* 0x00001a9000047802 */ /* 0x01cfe40000000f00 */
[----:B--234-:R-:W-:Y:S05]  /*1a80*/  CALL.REL.NOINC `($__internal_3_$__cuda_sm20_div_u16) ;  /* 0x00000040001c7944 */ /* 0x01cfea0003c00000 */
[----:B------:R-:W-:Y:S01]  /*1a90*/  IMAD.MOV.U32 R11, RZ, RZ, -0x80000000 ;  /* 0x80000000ff0b7424 */ /* 0x000fe200078e00ff */
[----:B------:R-:W-:Y:S02]  /*1aa0*/  PRMT R39, R39, 0x9910, RZ ;  /* 0x0000991027277816 */ /* 0x000fe400000000ff */
[----:B------:R-:W-:Y:S01]  /*1ab0*/  PRMT R4, R0, 0x9910, RZ ;  /* 0x0000991000047816 */ /* 0x000fe200000000ff */
[----:B------:R-:W1:Y:S04]  /*1ac0*/  SYNCS.PHASECHK.TRANS64.TRYWAIT P0, [R8+URZ+0x31820], R11 ;  /* 0x0318200b080075a7 */ /* 0x000e6800080011ff */
[----:B------:R-:W-:Y:S04]  /*1ad0*/  IMAD R4, R39, R4, RZ ;  /* 0x0000000427047224 */ /* 0x000fe800078e02ff */
[----:B------:R-:W-:Y:S05]  /*1ae0*/  IMAD.MOV R4, RZ, RZ, -R4 ;  /* 0x000000ffff047224 */ /* 0x000fea00078e0a04 */
[----:B------:R-:W-:Y:S04]  /*1af0*/  PRMT R5, R4, 0x7710, RZ ;  /* 0x0000771004057816 */ /* 0x000fe800000000ff */
[----:B------:R-:W-:Y:S04]  /*1b00*/  IADD3 R4, PT, PT, R34, R5, RZ ;  /* 0x0000000522047210 */ /* 0x000fe80007ffe0ff */
[----:B------:R-:W-:Y:S05]  /*1b10*/  LOP3.LUT R4, R4, 0xffff, RZ, 0xc0, !PT ;  /* 0x0000ffff04047812 */ /* 0x000fea00078ec0ff */
[----:B------:R-:W-:Y:S01]  /*1b20*/  IMAD.IADD R9, R3, 0x1, R4 ;  /* 0x0000000103097824 */ /* 0x000fe200078e0204 */
[----:B-1----:R-:W-:Y:S06]  /*1b30*/  @!P0 BRA `(.L_x_25) ;  /* 0x0000003800348947 */ /* 0x002fec0003800000 */
.L_x_78:
[----:B------:R-:W-:Y:S01]  /*1b40*/  R2UR UR4, R6 ;  /* 0x00000000060472ca */ /* 0x000fe200000e0000 */
[----:B------:R-:W-:Y:S01]  /*1b50*/  IMAD.SHL.U32 R9, R9, 0x80, RZ ;  /* 0x0000008009097824 */ /* 0x000fe200078e00ff */
[----:B------:R-:W-:Y:S01]  /*1b60*/  R2UR UR5, R7 ;  /* 0x00000000070572ca */ /* 0x000fe200000e0000 */
[----:B------:R-:W-:Y:S01]  /*1b70*/  UMOV UR14, URZ ;  /* 0x000000ff000e7c82 */ /* 0x000fe20008000000 */
[----:B------:R-:W-:Y:S01]  /*1b80*/  LOP3.LUT R0, R0, 0xffff, RZ, 0xc0, !PT ;  /* 0x0000ffff00007812 */ /* 0x000fe200078ec0ff */
[----:B------:R-:W-:Y:S01]  /*1b90*/  UMOV UR6, 0x0 ;  /* 0x0000000000067882 */ /* 0x000fe20000000000 */
[C---:B------:R-:W-:Y:S01]  /*1ba0*/  LEA R4, P0, R9.reuse, R22, 0x2 ;  /* 0x0000001609047211 */ /* 0x040fe200078010ff */
[----:B------:R-:W-:Y:S01]  /*1bb0*/  UMOV UR7, 0x10000000 ;  /* 0x1000000000077882 */ /* 0x000fe20000000000 */
[C---:B------:R-:W-:Y:S01]  /*1bc0*/  IADD3 R40, P3, PT, R16.reuse, 0x40, RZ ;  /* 0x0000004010287810 */ /* 0x040fe20007f7e0ff */
[----:B------:R-:W-:Y:S01]  /*1bd0*/  UMOV UR10, UR14 ;  /* 0x0000000e000a7c82 */ /* 0x000fe20008000000 */
[C---:B-1----:R-:W-:Y:S01]  /*1be0*/  LEA.HI.X R5, R9.reuse, R23, RZ, 0x2, P0 ;  /* 0x0000001709057211 */ /* 0x042fe200000f14ff */
[----:B------:R-:W-:Y:S01]  /*1bf0*/  UMOV UR23, URZ ;  /* 0x000000ff00177c82 */ /* 0x000fe20008000000 */
[----:B------:R-:W-:Y:S01]  /*1c00*/  IADD3 R34, P0, PT, R16, 0x1c0, RZ ;  /* 0x000001c010227810 */ /* 0x000fe20007f1e0ff */
[----:B------:R-:W-:Y:S01]  /*1c10*/  IMAD R0, R0, 0xe0, RZ ;  /* 0x000000e000007824 */ /* 0x000fe200078e02ff */
[----:B------:R-:W-:Y:S01]  /*1c20*/  IADD3 R38, P2, PT, R16, 0xc0, RZ ;  /* 0x000000c010267810 */ /* 0x000fe20007f5e0ff */
[----:B------:R-:W-:Y:S01]  /*1c30*/  VIADD R20, R8, 0x31800 ;  /* 0x0003180008147836 */ /* 0x000fe20000000000 */
[----:B------:R-:W-:Y:S01]  /*1c40*/  R2UR UR30, R40 ;  /* 0x00000000281e72ca */ /* 0x000fe200000e0000 */
[----:B------:R-:W2:Y:S01]  /*1c50*/  LDG.E.CONSTANT R5, desc[UR4][R4.64] ;  /* 0x0000000404057981 */ /* 0x000ea2000c1e9900 */
[----:B------:R-:W-:Y:S01]  /*1c60*/  R2UR UR15, R9 ;  /* 0x00000000090f72ca */ /* 0x000fe200000e0000 */
[----:B------:R-:W-:Y:S01]  /*1c70*/  VIADD R15, R8, 0x4000 ;  /* 0x00004000080f7836 */ /* 0x000fe20000000000 */
[----:B------:R-:W-:Y:S01]  /*1c80*/  R2UR UR13, R20 ;  /* 0x00000000140d72ca */ /* 0x000fe200000e0000 */
[--C-:B------:R-:W-:Y:S01]  /*1c90*/  IMAD.X R41, RZ, RZ, R17.reuse, P3 ;  /* 0x000000ffff297224 */ /* 0x100fe200018e0611 */
[----:B------:R-:W-:Y:S01]  /*1ca0*/  IADD3 R36, P1, PT, R16, 0x140, RZ ;  /* 0x0000014010247810 */ /* 0x000fe20007f3e0ff */
[--C-:B------:R-:W-:Y:S01]  /*1cb0*/  IMAD.X R35, RZ, RZ, R17.reuse, P0 ;  /* 0x000000ffff237224 */ /* 0x100fe200000e0611 */
[----:B------:R-:W-:Y:S01]  /*1cc0*/  R2UR UR12, R15 ;  /* 0x000000000f0c72ca */ /* 0x000fe200000e0000 */
[----:B------:R-:W-:Y:S01]  /*1cd0*/  VIADD R14, R8, 0x14000 ;  /* 0x00014000080e7836 */ /* 0x000fe20000000000 */
[----:B------:R-:W-:Y:S01]  /*1ce0*/  R2UR UR31, R41 ;  /* 0x00000000291f72ca */ /* 0x000fe200000e0000 */
[--C-:B------:R-:W-:Y:S01]  /*1cf0*/  IMAD.X R39, RZ, RZ, R17.reuse, P2 ;  /* 0x000000ffff277224 */ /* 0x100fe200010e0611 */
[----:B------:R-:W-:Y:S01]  /*1d00*/  R2UR UR28, R38 ;  /* 0x00000000261c72ca */ /* 0x000fe200000e0000 */
[----:B------:R-:W-:Y:S01]  /*1d10*/  VIADD R19, R8, 0x30000 ;  /* 0x0003000008137836 */ /* 0x000fe20000000000 */
[----:B------:R-:W-:Y:S01]  /*1d20*/  R2UR UR8, R14 ;  /* 0x000000000e0872ca */ /* 0x000fe200000e0000 */
[----:B------:R-:W-:Y:S01]  /*1d30*/  IMAD.X R37, RZ, RZ, R17, P1 ;  /* 0x000000ffff257224 */ /* 0x000fe200008e0611 */
[----:B------:R-:W-:Y:S01]  /*1d40*/  R2UR UR29, R39 ;  /* 0x00000000271d72ca */ /* 0x000fe200000e0000 */
[----:B------:R-:W-:Y:S01]  /*1d50*/  UMOV UR9, UR13 ;  /* 0x0000000d00097c82 */ /* 0x000fe20008000000 */
[----:B------:R-:W-:Y:S01]  /*1d60*/  R2UR UR26, R36 ;  /* 0x00000000241a72ca */ /* 0x000fe200000e0000 */
[----:B------:R-:W-:Y:S01]  /*1d70*/  VIADD R18, R8, 0x30800 ;  /* 0x0003080008127836 */ /* 0x000fe20000000000 */
[----:B------:R-:W-:Y:S01]  /*1d80*/  R2UR UR27, R37 ;  /* 0x00000000251b72ca */ /* 0x000fe200000e0000 */
[----:B------:R-:W-:Y:S01]  /*1d90*/  UMOV UR21, UR13 ;  /* 0x0000000d00157c82 */ /* 0x000fe20008000000 */
[----:B------:R-:W-:Y:S01]  /*1da0*/  R2UR UR20, R19 ;  /* 0x00000000131472ca */ /* 0x000fe200000e0000 */
[----:B------:R1:W-:Y:S01]  /*1db0*/  UTMALDG.2D [UR12], [UR30], desc[UR6] ;  /* 0x0000060c1e0075b4 */ /* 0x0003e20008009000 */
[----:B------:R-:W-:Y:S01]  /*1dc0*/  R2UR UR24, R34 ;  /* 0x00000000221872ca */ /* 0x000fe200000e0000 */
[----:B------:R-:W-:Y:S01]  /*1dd0*/  UMOV UR22, UR15 ;  /* 0x0000000f00167c82 */ /* 0x000fe20008000000 */
[----:B------:R-:W-:Y:S01]  /*1de0*/  R2UR UR25, R35 ;  /* 0x00000000231972ca */ /* 0x000fe200000e0000 */
[----:B------:R-:W-:Y:S01]  /*1df0*/  IMAD.MOV.U32 R31, RZ, RZ, 0xb580 ;  /* 0x0000b580ff1f7424 */ /* 0x000fe200078e00ff */
[----:B------:R-:W-:Y:S01]  /*1e00*/  R2UR UR18, R0 ;  /* 0x00000000001272ca */ /* 0x000fe200000e0000 */
[----:B------:R-:W-:Y:S01]  /*1e10*/  UMOV UR17, UR13 ;  /* 0x0000000d00117c82 */ /* 0x000fe20008000000 */
[----:B------:R-:W-:Y:S01]  /*1e20*/  R2UR UR16, R18 ;  /* 0x00000000121072ca */ /* 0x000fe200000e0000 */
[C---:B------:R-:W-:Y:S02]  /*1e30*/  VIADD R29, R8.reuse, 0x31808 ;  /* 0x00031808081d7836 */ /* 0x040fe40000000000 */
[C---:B------:R-:W-:Y:S02]  /*1e40*/  VIADD R30, R8.reuse, 0x8000 ;  /* 0x00008000081e7836 */ /* 0x040fe40000000000 */
[----:B------:R-:W-:Y:S02]  /*1e50*/  VIADD R28, R8, 0x1b000 ;  /* 0x0001b000081c7836 */ /* 0x000fe40000000000 */
[C---:B--2---:R-:W-:Y:S01]  /*1e60*/  IMAD R3, R5.reuse, 0x1c00, R0 ;  /* 0x00001c0005037824 */ /* 0x044fe200078e0200 */
[----:B------:R-:W-:Y:S02]  /*1e70*/  ISETP.GT.AND P0, PT, R5, RZ, PT ;  /* 0x000000ff0500720c */ /* 0x000fe40003f04270 */
[----:B------:R-:W-:Y:S02]  /*1e80*/  VIMNMX R21, PT, PT, RZ, R5, !PT ;  /* 0x00000005ff157248 */ /* 0x000fe40007fe0100 */
[----:B------:R-:W-:Y:S02]  /*1e90*/  SEL R32, R3, R0, P0 ;  /* 0x0000000003207207 */ /* 0x000fe40000000000 */
[----:B------:R-:W-:Y:S02]  /*1ea0*/  R2UR UR19, R21 ;  /* 0x00000000151372ca */ /* 0x000fe400000e0000 */
[----:B------:R-:W-:Y:S11]  /*1eb0*/  R2UR UR11, R32 ;  /* 0x00000000200b72ca */ /* 0x000ff600000e0000 */
[----:B------:R-:W-:Y:S02]  /*1ec0*/  USHF.L.U32 UR19, UR19, 0x2, URZ ;  /* 0x0000000213137899 */ /* 0x000fe400080006ff */
[----:B------:R1:W-:Y:S01]  /*1ed0*/  UTMALDG.2D [UR8], [UR28], desc[UR6] ;  /* 0x000006081c0075b4 */ /* 0x0003e20008009000 */
[----:B------:R1:W-:Y:S06]  /*1ee0*/  UTMALDG.2D [UR20], [UR26], desc[UR6] ;  /* 0x000006141a0075b4 */ /* 0x0003ec0008009000 */
[----:B------:R1:W-:Y:S01]  /*1ef0*/  UTMALDG.2D [UR16], [UR24], desc[UR6] ;  /* 0x00000610180075b4 */ /* 0x0003e20008009000 */
[----:B------:R1:W-:Y:S01]  /*1f00*/  SYNCS.ARRIVE.TRANS64 RZ, [R8+URZ+0x31800], R31 ;  /* 0x0318001f08ff79a7 */ /* 0x0003e200080000ff */
[----:B------:R-:W2:Y:S02]  /*1f10*/  SYNCS.PHASECHK.TRANS64.TRYWAIT P0, [R8+URZ+0x31828], R11 ;  /* 0x0318280b080075a7 */ /* 0x000ea400080011ff */
[----:B-12---:R-:W-:Y:S05]  /*1f20*/  @!P0 BRA `(.L_x_26) ;  /* 0x0000003400548947 */ /* 0x006fea0003800000 */
.L_x_79:
[----:B------:R-:W-:Y:S01]  /*1f30*/  R2UR UR9, R29 ;  /* 0x000000001d0972ca */ /* 0x000fe200000e0000 */
[----:B------:R-:W-:Y:S01]  /*1f40*/  UMOV UR14, 0x0 ;  /* 0x00000000000e7882 */ /* 0x000fe20000000000 */
[----:B------:R-:W-:Y:S01]  /*1f50*/  R2UR UR16, R40 ;  /* 0x00000000281072ca */ /* 0x000fe200000e0000 */
[----:B------:R-:W-:Y:S01]  /*1f60*/  UMOV UR15, 0x10000000 ;  /* 0x10000000000f7882 */ /* 0x000fe20000000000 */
[----:B------:R-:W-:Y:S01]  /*1f70*/  R2UR UR17, R41 ;  /* 0x00000000291172ca */ /* 0x000fe200000e0000 */
[----:B------:R-:W-:Y:S01]  /*1f80*/  UMOV UR10, 0x80 ;  /* 0x00000080000a7882 */ /* 0x000fe20000000000 */
[----:B------:R-:W-:Y:S01]  /*1f90*/  R2UR UR11, R9 ;  /* 0x00000000090b72ca */ /* 0x000fe200000e0000 */
[----:B------:R-:W-:Y:S01]  /*1fa0*/  IMAD.MOV.U32 R27, RZ, RZ, 0xb000 ;  /* 0x0000b000ff1b7424 */ /* 0x000fe200078e00ff */
[----:B------:R-:W-:Y:S01]  /*1fb0*/  R2UR UR8, R30 ;  /* 0x000000001e0872ca */ /* 0x000fe200000e0000 */
[----:B------:R-:W-:Y:S01]  /*1fc0*/  UMOV UR6, 0x80 ;  /* 0x0000008000067882 */ /* 0x000fe20000000000 */
[----:B------:R-:W-:Y:S01]  /*1fd0*/  R2UR UR12, R38 ;  /* 0x00000000260c72ca */ /* 0x000fe200000e0000 */
[----:B------:R-:W-:Y:S01]  /*1fe0*/  VIADD R25, R8, 0x31810 ;  /* 0x0003181008197836 */ /* 0x000fe20000000000 */
[----:B------:R-:W-:Y:S01]  /*1ff0*/  R2UR UR13, R39 ;  /* 0x00000000270d72ca */ /* 0x000fe200000e0000 */
[----:B------:R-:W-:Y:S01]  /*2000*/  UMOV UR5, UR9 ;  /* 0x0000000900057c82 */ /* 0x000fe20008000000 */
[----:B------:R-:W-:Y:S01]  /*2010*/  R2UR UR7, R32 ;  /* 0x00000000200772ca */ /* 0x000fe200000e0000 */
[----:B------:R-:W-:Y:S01]  /*2020*/  VIADD R24, R8, 0x22000 ;  /* 0x0002200008187836 */ /* 0x000fe20000000000 */
[----:B------:R-:W-:Y:S01]  /*2030*/  R2UR UR4, R28 ;  /* 0x000000001c0472ca */ /* 0x000fe200000e0000 */
[----:B------:R-:W-:Y:S04]  /*2040*/  VIADD R26, R8, 0xc000 ;  /* 0x0000c000081a7836 */ /* 0x000fe80000000000 */
[----:B------:R2:W-:Y:S08]  /*2050*/  UTMALDG.2D [UR8], [UR16], desc[UR14] ;  /* 0x00000e08100075b4 */ /* 0x0005f00008009000 */
[----:B------:R2:W-:Y:S01]  /*2060*/  UTMALDG.2D [UR4], [UR12], desc[UR14] ;  /* 0x00000e040c0075b4 */ /* 0x0005e20008009000 */
[----:B------:R2:W-:Y:S01]  /*2070*/  SYNCS.ARRIVE.TRANS64 RZ, [R8+URZ+0x31808], R27 ;  /* 0x0318081b08ff79a7 */ /* 0x0005e200080000ff */
[----:B------:R-:W3:Y:S02]  /*2080*/  SYNCS.PHASECHK.TRANS64.TRYWAIT P0, [R8+URZ+0x31830], R11 ;  /* 0x0318300b080075a7 */ /* 0x000ee400080011ff */
[----:B--23--:R-:W-:Y:S05]  /*2090*/  @!P0 BRA `(.L_x_27) ;  /* 0x0000003400148947 */ /* 0x00cfea0003800000 */
.L_x_80:
[----:B------:R-:W-:Y:S01]  /*20a0*/  R2UR UR9, R25 ;  /* 0x00000000190972ca */ /* 0x000fe200000e0000 */
[----:B------:R-:W-:Y:S01]  /*20b0*/  UMOV UR14, 0x0 ;  /* 0x00000000000e7882 */ /* 0x000fe20000000000 */
[----:B------:R-:W-:Y:S01]  /*20c0*/  R2UR UR16, R40 ;  /* 0x00000000281072ca */ /* 0x000fe200000e0000 */
[----:B------:R-:W-:Y:S01]  /*20d0*/  UMOV UR15, 0x10000000 ;  /* 0x10000000000f7882 */ /* 0x000fe20000000000 */
[----:B------:R-:W-:Y:S01]  /*20e0*/  R2UR UR17, R41 ;  /* 0x00000000291172ca */ /* 0x000fe200000e0000 */
[----:B------:R-:W-:Y:S01]  /*20f0*/  UMOV UR10, 0x100 ;  /* 0x00000100000a7882 */ /* 0x000fe20000000000 */
[----:B------:R-:W-:Y:S01]  /*2100*/  R2UR UR11, R9 ;  /* 0x00000000090b72ca */ /* 0x000fe200000e0000 */
[----:B------:R-:W-:Y:S01]  /*2110*/  UMOV UR6, 0x100 ;  /* 0x0000010000067882 */ /* 0x000fe20000000000 */
[----:B------:R-:W-:Y:S01]  /*2120*/  R2UR UR8, R26 ;  /* 0x000000001a0872ca */ /* 0x000fe200000e0000 */
[----:B------:R-:W-:Y:S01]  /*2130*/  VIADD R4, R8, 0x31818 ;  /* 0x0003181808047836 */ /* 0x000fe20000000000 */
[----:B------:R-:W-:Y:S01]  /*2140*/  R2UR UR12, R38 ;  /* 0x00000000260c72ca */ /* 0x000fe200000e0000 */
[----:B------:R-:W-:Y:S01]  /*2150*/  VIADD R3, R8, 0x29000 ;  /* 0x0002900008037836 */ /* 0x000fe20000000000 */
[----:B------:R-:W-:Y:S01]  /*2160*/  R2UR UR13, R39 ;  /* 0x00000000270d72ca */ /* 0x000fe200000e0000 */
[----:B------:R-:W-:Y:S01]  /*2170*/  UMOV UR5, UR9 ;  /* 0x0000000900057c82 */ /* 0x000fe20008000000 */
[----:B------:R-:W-:Y:S01]  /*2180*/  R2UR UR7, R32 ;  /* 0x00000000200772ca */ /* 0x000fe200000e0000 */
[----:B-1----:R-:W-:Y:S01]  /*2190*/  VIADD R5, R8, 0x10000 ;  /* 0x0001000008057836 */ /* 0x002fe20000000000 */
[----:B------:R-:W-:Y:S05]  /*21a0*/  R2UR UR4, R24 ;  /* 0x00000000180472ca */ /* 0x000fea00000e0000 */
[----:B------:R1:W-:Y:S08]  /*21b0*/  UTMALDG.2D [UR8], [UR16], desc[UR14] ;  /* 0x00000e08100075b4 */ /* 0x0003f00008009000 */
[----:B------:R1:W-:Y:S01]  /*21c0*/  UTMALDG.2D [UR4], [UR12], desc[UR14] ;  /* 0x00000e040c0075b4 */ /* 0x0003e20008009000 */
[----:B------:R1:W-:Y:S01]  /*21d0*/  SYNCS.ARRIVE.TRANS64 RZ, [R8+URZ+0x31810], R27 ;  /* 0x0318101b08ff79a7 */ /* 0x0003e200080000ff */
[----:B------:R-:W2:Y:S02]  /*21e0*/  SYNCS.PHASECHK.TRANS64.TRYWAIT P0, [R8+URZ+0x31838], R11 ;  /* 0x0318380b080075a7 */ /* 0x000ea400080011ff */
[----:B-12---:R-:W-:Y:S05]  /*21f0*/  @!P0 BRA `(.L_x_28) ;  /* 0x0000003000d88947 */ /* 0x006fea0003800000 */
.L_x_81:
        /* <DEDUP_REMOVED lines=8> */
[----:B------:R-:W-:Y:S02]  /*2280*/  R2UR UR8, R5 ;  /* 0x00000000050872ca */ /* 0x000fe400000e0000 */
[----:B------:R-:W-:Y:S02]  /*2290*/  R2UR UR12, R38 ;  /* 0x00000000260c72ca */ /* 0x000fe400000e0000 */
[----:B------:R-:W-:Y:S01]  /*22a0*/  R2UR UR13, R39 ;  /* 0x00000000270d72ca */ /* 0x000fe200000e0000 */
[----:B------:R-:W-:Y:S01]  /*22b0*/  UMOV UR5, UR9 ;  /* 0x0000000900057c82 */ /* 0x000fe20008000000 */
[----:B------:R-:W-:Y:S02]  /*22c0*/  R2UR UR7, R32 ;  /* 0x00000000200772ca */ /* 0x000fe400000e0000 */
[----:B------:R-:W-:Y:S05]  /*22d0*/  R2UR UR4, R3 ;  /* 0x00000000030472ca */ /* 0x000fea00000e0000 */
[----:B------:R2:W-:Y:S08]  /*22e0*/  UTMALDG.2D [UR8], [UR16], desc[UR14] ;  /* 0x00000e08100075b4 */ /* 0x0005f00008009000 */
[----:B------:R2:W-:Y:S01]  /*22f0*/  UTMALDG.2D [UR4], [UR12], desc[UR14] ;  /* 0x00000e040c0075b4 */ /* 0x0005e20008009000 */
[----:B------:R2:W-:Y:S01]  /*2300*/  SYNCS.ARRIVE.TRANS64 RZ, [R8+URZ+0x31818], R27 ;  /* 0x0318181b08ff79a7 */ /* 0x0005e200080000ff */
[----:B------:R-:W3:Y:S02]  /*2310*/  SYNCS.PHASECHK.TRANS64.TRYWAIT P0, [R8+URZ+0x31820], RZ ;  /* 0x031820ff080075a7 */ /* 0x000ee400080011ff */
[----:B--23--:R-:W-:Y:S05]  /*2320*/  @!P0 BRA `(.L_x_29) ;  /* 0x0000003000a88947 */ /* 0x00cfea0003800000 */
.L_x_82:
        /* <DEDUP_REMOVED lines=11> */
[----:B------:R-:W-:Y:S01]  /*23e0*/  R2UR UR27, R39 ;  /* 0x00000000271b72ca */ /* 0x000fe200000e0000 */
[----:B------:R-:W-:Y:S01]  /*23f0*/  UMOV UR5, UR9 ;  /* 0x0000000900057c82 */ /* 0x000fe20008000000 */
[----:B------:R-:W-:Y:S01]  /*2400*/  R2UR UR4, R14 ;  /* 0x000000000e0472ca */ /* 0x000fe200000e0000 */
[----:B------:R-:W-:Y:S01]  /*2410*/  UMOV UR17, UR9 ;  /* 0x0000000900117c82 */ /* 0x000fe20008000000 */
[----:B------:R-:W-:Y:S01]  /*2420*/  R2UR UR7, R32 ;  /* 0x00000000200772ca */ /* 0x000fe200000e0000 */
[----:B------:R-:W-:Y:S01]  /*2430*/  UMOV UR13, UR9 ;  /* 0x00000009000d7c82 */ /* 0x000fe20008000000 */
[----:B------:R-:W-:Y:S02]  /*2440*/  R2UR UR15, R21 ;  /* 0x00000000150f72ca */ /* 0x000fe400000e0000 */
[----:B------:R-:W-:Y:S01]  /*2450*/  R2UR UR22, R36 ;  /* 0x00000000241672ca */ /* 0x000fe200000e0000 */
[----:B------:R3:W-:Y:S01]  /*2460*/  UTMALDG.2D [UR8], [UR28], desc[UR24] ;  /* 0x000018081c0075b4 */ /* 0x0007e20008009000 */
[----:B------:R-:W-:Y:S01]  /*2470*/  R2UR UR23, R37 ;  /* 0x00000000251772ca */ /* 0x000fe200000e0000 */
[----:B------:R-:W-:Y:S01]  /*2480*/  UMOV UR18, UR11 ;  /* 0x0000000b00127c82 */ /* 0x000fe20008000000 */
[----:B------:R-:W-:Y:S02]  /*2490*/  R2UR UR16, R19 ;  /* 0x00000000131072ca */ /* 0x000fe400000e0000 */
[----:B------:R-:W-:Y:S02]  /*24a0*/  R2UR UR20, R34 ;  /* 0x00000000221472ca */ /* 0x000fe400000e0000 */
[----:B------:R-:W-:Y:S01]  /*24b0*/  R2UR UR21, R35 ;  /* 0x00000000231572ca */ /* 0x000fe200000e0000 */
[----:B------:R3:W-:Y:S01]  /*24c0*/  UTMALDG.2D [UR4], [UR26], desc[UR24] ;  /* 0x000018041a0075b4 */ /* 0x0007e20008009000 */
[----:B------:R-:W-:Y:S01]  /*24d0*/  R2UR UR12, R18 ;  /* 0x00000000120c72ca */ /* 0x000fe200000e0000 */
[----:B------:R-:W-:Y:S01]  /*24e0*/  ULEA UR15, UR15, 0x1, 0x2 ;  /* 0x000000010f0f7891 */ /* 0x000fe2000f8e10ff */
[----:B------:R-:W-:Y:S05]  /*24f0*/  R2UR UR14, R0 ;  /* 0x00000000000e72ca */ /* 0x000fea00000e0000 */
[----:B------:R3:W-:Y:S08]  /*2500*/  UTMALDG.2D [UR16], [UR22], desc[UR24] ;  /* 0x00001810160075b4 */ /* 0x0007f00008009000 */
[----:B------:R3:W-:Y:S01]  /*2510*/  UTMALDG.2D [UR12], [UR20], desc[UR24] ;  /* 0x0000180c140075b4 */ /* 0x0007e20008009000 */
[----:B------:R3:W-:Y:S01]  /*2520*/  SYNCS.ARRIVE.TRANS64 RZ, [R8+URZ+0x31800], R31 ;  /* 0x0318001f08ff79a7 */ /* 0x0007e200080000ff */
[----:B------:R-:W4:Y:S02]  /*2530*/  SYNCS.PHASECHK.TRANS64.TRYWAIT P0, [R8+URZ+0x31828], RZ ;  /* 0x031828ff080075a7 */ /* 0x000f2400080011ff */
[----:B---34-:R-:W-:Y:S05]  /*2540*/  @!P0 BRA `(.L_x_30) ;  /* 0x0000003000348947 */ /* 0x018fea0003800000 */
.L_x_83:
        /* <DEDUP_REMOVED lines=17> */
[----:B------:R-:W5:Y:S02]  /*2660*/  SYNCS.PHASECHK.TRANS64.TRYWAIT P0, [R8+URZ+0x31830], RZ ;  /* 0x031830ff080075a7 */ /* 0x000f6400080011ff */
[----:B----45:R-:W-:Y:S05]  /*2670*/  @!P0 BRA `(.L_x_31) ;  /* 0x0000002c00fc8947 */ /* 0x030fea0003800000 */
.L_x_84:
        /* <DEDUP_REMOVED lines=18> */
[----:B-1---5:R-:W-:Y:S05]  /*27a0*/  @!P0 BRA `(.L_x_32) ;  /* 0x0000002c00c48947 */ /* 0x022fea0003800000 */
.L_x_85:
        /* <DEDUP_REMOVED lines=17> */
[----:B------:R-:W5:Y:S02]  /*28c0*/  SYNCS.PHASECHK.TRANS64.TRYWAIT P0, [R8+URZ+0x31820], R11 ;  /* 0x0318200b080075a7 */ /* 0x000f6400080011ff */
[----:B-1---5:R-:W-:Y:S05]  /*28d0*/  @!P0 BRA `(.L_x_33) ;  /* 0x0000002c008c8947 */ /* 0x022fea0003800000 */
.L_x_86:
        /* <DEDUP_REMOVED lines=32> */
[----:B------:R-:W5:Y:S02]  /*2ae0*/  SYNCS.PHASECHK.TRANS64.TRYWAIT P0, [R8+URZ+0x31828], R11 ;  /* 0x0318280b080075a7 */ /* 0x000f6400080011ff */
[----:B-1---5:R-:W-:Y:S05]  /*2af0*/  @!P0 BRA `(.L_x_34) ;  /* 0x0000002c00208947 */ /* 0x022fea0003800000 */
.L_x_87:
        /* <DEDUP_REMOVED lines=19> */
.L_x_88:
        /* <DEDUP_REMOVED lines=19> */
.L_x_89:
        /* <DEDUP_REMOVED lines=19> */
.L_x_90:
        /* <DEDUP_REMOVED lines=32> */
[----:B------:R-:W5:Y:S02]  /*3090*/  SYNCS.PHASECHK.TRANS64.TRYWAIT P0, [R8+URZ+0x31828], RZ ;  /* 0x031828ff080075a7 */ /* 0x000f6400080011ff */
[----:B-1---5:R-:W-:Y:S05]  /*30a0*/  @!P0 BRA `(.L_x_38) ;  /* 0x00000028001c8947 */ /* 0x022fea0003800000 */
.L_x_91:
        /* <DEDUP_REMOVED lines=19> */
.L_x_92:
        /* <DEDUP_REMOVED lines=19> */
.L_x_93:
        /* <DEDUP_REMOVED lines=10> */
[----:B------:R-:W-:Y:S02]  /*33b0*/  R2UR UR12, R38 ;  /* 0x00000000260c72ca */ /* 0x000fe400000e0000 */
[----:B------:R-:W-:Y:S02]  /*33c0*/  R2UR UR13, R39 ;  /* 0x00000000270d72ca */ /* 0x000fe400000e0000 */
[----:B------:R-:W-:Y:S02]  /*33d0*/  R2UR UR4, R3 ;  /* 0x00000000030472ca */ /* 0x000fe400000e0000 */
[----:B------:R-:W-:Y:S01]  /*33e0*/  R2UR UR7, R32 ;  /* 0x00000000200772ca */ /* 0x000fe200000e0000 */
[----:B------:R-:W-:Y:S01]  /*33f0*/  UMOV UR5, UR9 ;  /* 0x0000000900057c82 */ /* 0x000fe20008000000 */
[----:B------:R-:W-:Y:S03]  /*3400*/  ISETP.NE.AND P0, PT, R10, 0x1, PT ;  /* 0x000000010a00780c */ /* 0x000fe60003f05270 */
[----:B------:R1:W-:Y:S08]  /*3410*/  UTMALDG.2D [UR8], [UR16], desc[UR14] ;  /* 0x00000e08100075b4 */ /* 0x0003f00008009000 */
[----:B------:R1:W-:Y:S01]  /*3420*/  UTMALDG.2D [UR4], [UR12], desc[UR14] ;  /* 0x00000e040c0075b4 */ /* 0x0003e20008009000 */
[----:B------:R1:W-:Y:S02]  /*3430*/  SYNCS.ARRIVE.TRANS64 RZ, [R8+URZ+0x31818], R27 ;  /* 0x0318181b08ff79a7 */ /* 0x0003e400080000ff */
[----:B-1----:R-:W-:Y:S05]  /*3440*/  @!P0 EXIT ;  /* 0x000000000000894d */ /* 0x002fea0003800000 */
[----:B------:R-:W-:Y:S02]  /*3450*/  IADD3 R12, PT, PT, R12, 0x88, RZ ;  /* 0x000000880c0c7810 */ /* 0x000fe40007ffe0ff */
[----:B------:R-:W-:Y:S01]  /*3460*/  IADD3 R13, PT, PT, R13, 0x88, RZ ;  /* 0x000000880d0d7810 */ /* 0x000fe20007ffe0ff */
[----:B------:R-:W-:Y:S06]  /*3470*/  BRA `(.L_x_41) ;  /* 0xffffffe400687947 */ /* 0x000fec000383ffff */
.L_x_13:
[----:B------:R-:W-:-:S04]  /*3480*/  LOP3.LUT R3, R21, 0xfffffffc, RZ, 0xc0, !PT ;  /* 0xfffffffc15037812 */ /* 0x000fc800078ec0ff */
[----:B------:R-:W-:-:S13]  /*3490*/  ISETP.NE.AND P0, PT, R3, 0x4, PT ;  /* 0x000000040300780c */ /* 0x000fda0003f05270 */
[----:B-1----:R-:W-:Y:S05]  /*34a0*/  @P0 EXIT ;  /* 0x000000000000094d */ /* 0x002fea0003800000 */
[----:B------:R-:W1:Y:S01]  /*34b0*/  S2R R3, SR_CgaCtaId ;  /* 0x0000000000037919 */ /* 0x000e620000008800 */
[----:B------:R-:W-:-:S04]  /*34c0*/  MOV R6, 0x400 ;  /* 0x0000040000067802 */ /* 0x000fc80000000f00 */
[----:B-1----:R-:W-:-:S05]  /*34d0*/  LEA R3, R3, R6, 0x18 ;  /* 0x0000000603037211 */ /* 0x002fca00078ec0ff */
[----:B------:R-:W1:Y:S02]  /*34e0*/  LDS R5, [R3+0x31880] ;  /* 0x0318800003057984 */ /* 0x000e640000000800 */
[----:B-1----:R-:W-:-:S13]  /*34f0*/  ISETP.NE.AND P0, PT, R5, RZ, PT ;  /* 0x000000ff0500720c */ /* 0x002fda0003f05270 */
[----:B------:R-:W-:Y:S05]  /*3500*/  @!P0 BRA `(.L_x_42) ;  /* 0x0000000000048947 */ /* 0x000fea0003800000 */
[----:B------:R-:W-:Y:S05]  /*3510*/  BPT.TRAP 0x1 ;  /* 0x000000040000795c */ /* 0x000fea0000300000 */
.L_x_42:
[----:B------:R-:W1:Y:S01]  /*3520*/  S2UR UR4, SR_CTAID.X ;  /* 0x00000000000479c3 */ /* 0x000e620000002500 */
[----:B------:R-:W-:Y:S02]  /*3530*/  IADD3 R21, PT, PT, R21, -0x4, RZ ;  /* 0xfffffffc15157810 */ /* 0x000fe40007ffe0ff */
[----:B-1----:R-:W-:-:S13]  /*3540*/  ISETP.LE.U32.AND P0, PT, R0, UR4, PT ;  /* 0x0000000400007c0c */ /* 0x002fda000bf03070 */
[----:B------:R-:W-:Y:S05]  /*3550*/  @P0 BRA `(.L_x_43) ;  /* 0x0000001800b80947 */ /* 0x000fea0003800000 */
[----:B------:R-:W-:Y:S01]  /*3560*/  IMAD.U32 R32, RZ, RZ, UR4 ;  /* 0x00000004ff207e24 */ /* 0x000fe2000f8e00ff */
[----:B------:R-:W-:Y:S01]  /*3570*/  MOV R22, 0xffffffff ;  /* 0xffffffff00167802 */ /* 0x000fe20000000f00 */
[----:B------:R-:W-:Y:S02]  /*3580*/  IMAD.SHL.U32 R4, R4, 0x4, RZ ;  /* 0x0000000404047824 */ /* 0x000fe400078e00ff */
[----:B------:R-:W-:Y:S01]  /*3590*/  IMAD.SHL.U32 R31, R21, 0x800, RZ ;  /* 0x00000800151f7824 */ /* 0x000fe200078e00ff */
[----:B------:R-:W-:Y:S01]  /*35a0*/  LOP3.LUT R23, RZ, R32, RZ, 0x33, !PT ;  /* 0x00000020ff177212 */ /* 0x000fe200078e33ff */
[C---:B------:R-:W-:Y:S01]  /*35b0*/  VIADD R28, R4.reuse, 0x1 ;  /* 0x00000001041c7836 */ /* 0x040fe20000000000 */
[----:B------:R-:W-:Y:S01]  /*35c0*/  SHF.R.U32.HI R30, RZ, 0x3, R4 ;  /* 0x00000003ff1e7819 */ /* 0x000fe20000011604 */
[----:B------:R-:W-:Y:S01]  /*35d0*/  IMAD.MOV.U32 R24, RZ, RZ, RZ ;  /* 0x000000ffff187224 */ /* 0x000fe200078e00ff */
[----:B------:R-:W-:Y:S01]  /*35e0*/  IADD3 R26, PT, PT, R4, 0x3, RZ ;  /* 0x00000003041a7810 */ /* 0x000fe20007ffe0ff */
[----:B------:R-:W-:Y:S01]  /*35f0*/  IMAD.IADD R23, R0, 0x1, R23 ;  /* 0x0000000100177824 */ /* 0x000fe200078e0217 */
[----:B------:R-:W-:Y:S01]  /*3600*/  LOP3.LUT R5, R30, 0x3, RZ, 0xc0, !PT ;  /* 0x000000031e057812 */ /* 0x000fe200078ec0ff */
[----:B------:R-:W-:Y:S01]  /*3610*/  VIADD R0, R4, 0x2 ;  /* 0x0000000204007836 */ /* 0x000fe20000000000 */
[----:B------:R-:W-:Y:S01]  /*3620*/  PRMT R25, R32, 0x7610, R25 ;  /* 0x0000761020197816 */ /* 0x000fe20000000019 */
[----:B------:R-:W-:Y:S01]  /*3630*/  IMAD.HI.U32 R23, R23, -0xf0f0f0f, RZ ;  /* 0xf0f0f0f117177827 */ /* 0x000fe200078e00ff */
[----:B------:R-:W-:-:S02]  /*3640*/  LOP3.LUT R28, R5, 0x5, R28, 0x78, !PT ;  /* 0x00000005051c7812 */ /* 0x000fc400078e781c */
[C---:B------:R-:W-:Y:S02]  /*3650*/  LOP3.LUT R27, R5.reuse, 0x6, R0, 0x78, !PT ;  /* 0x00000006051b7812 */ /* 0x040fe400078e7800 */
[----:B------:R-:W-:Y:S02]  /*3660*/  SHF.R.U32.HI R23, RZ, 0x7, R23 ;  /* 0x00000007ff177819 */ /* 0x000fe40000011617 */
[C---:B------:R-:W-:Y:S02]  /*3670*/  LOP3.LUT R29, R5.reuse, 0x4, R4, 0xf8, !PT ;  /* 0x00000004051d7812 */ /* 0x040fe400078ef804 */
[----:B------:R-:W-:Y:S01]  /*3680*/  LOP3.LUT R26, R5, 0x7, R26, 0x78, !PT ;  /* 0x00000007051a7812 */ /* 0x000fe200078e781a */
[----:B------:R-:W-:-:S07]  /*3690*/  IMAD.MOV R23, RZ, RZ, -R23 ;  /* 0x000000ffff177224 */ /* 0x000fce00078e0a17 */
.L_x_66:
[----:B------:R-:W-:Y:S01]  /*36a0*/  VIADD R22, R22, 0x1 ;  /* 0x0000000116167836 */ /* 0x000fe20000000000 */
[----:B------:R-:W-:Y:S05]  /*36b0*/  YIELD ;  /* 0x0000000000007946 */ /* 0x000fea0003800000 */
[----:B--2---:R-:W-:Y:S01]  /*36c0*/  IMAD.SHL.U32 R20, R22, 0x8, RZ ;  /* 0x0000000816147824 */ /* 0x004fe200078e00ff */
[----:B------:R-:W-:Y:S01]  /*36d0*/  SHF.R.U32.HI R5, RZ, 0x1, R22 ;  /* 0x00000001ff057819 */ /* 0x000fe20000011616 */
[----:B------:R-:W-:Y:S01]  /*36e0*/  VIADD R23, R23, 0x1 ;  /* 0x0000000117177836 */ /* 0x000fe20000000000 */
[----:B------:R-:W-:Y:S02]  /*36f0*/  SHF.R.U32.HI R35, RZ, 0x5, R32 ;  /* 0x00000005ff237819 */ /* 0x000fe40000011620 */
[----:B------:R-:W-:-:S02]  /*3700*/  LOP3.LUT R20, R20, 0x8, RZ, 0xc0, !PT ;  /* 0x0000000814147812 */ /* 0x000fc400078ec0ff */
[----:B------:R-:W-:Y:S02]  /*3710*/  LOP3.LUT R5, R5, 0x1, RZ, 0xc0, !PT ;  /* 0x0000000105057812 */ /* 0x000fe400078ec0ff */
[----:B------:R-:W-:Y:S01]  /*3720*/  ISETP.NE.AND P1, PT, R21, RZ, PT ;  /* 0x000000ff1500720c */ /* 0x000fe20003f25270 */
[----:B------:R-:W-:Y:S01]  /*3730*/  IMAD.IADD R20, R3, 0x1, R20 ;  /* 0x0000000103147824 */ /* 0x000fe200078e0214 */
[----:B------:R-:W-:Y:S01]  /*3740*/  ISETP.NE.AND P0, PT, R23, 0x1, PT ;  /* 0x000000011700780c */ /* 0x000fe20003f05270 */
[----:B------:R-:W-:Y:S01]  /*3750*/  IMAD.U32 R5, R5, -0x80000000, RZ ;  /* 0x8000000005057824 */ /* 0x000fe200078e00ff */
[----:B------:R-:W-:-:S03]  /*3760*/  LOP3.LUT R35, R35, 0x7fffff0, RZ, 0xc0, !PT ;  /* 0x07fffff023237812 */ /* 0x000fc600078ec0ff */
[----:B------:R-:W1:Y:S02]  /*3770*/  SYNCS.PHASECHK.TRANS64.TRYWAIT P2, [R20+URZ+0x31860], R5 ;  /* 0x03186005140075a7 */ /* 0x000e6400080411ff */
[----:B-1----:R-:W-:Y:S06]  /*3780*/  @!P2 BRA `(.L_x_44) ;  /* 0x0000002000a0a947 */ /* 0x002fec0003800000 */
.L_x_95:
[----:B------:R-:W-:Y:S01]  /*3790*/  NOP ;  /* 0x0000000000007918 */ /* 0x000fe20000000000 */
[----:B------:R-:W-:Y:S02]  /*37a0*/  LOP3.LUT R34, R25, 0x1ff, RZ, 0xc0, !PT ;  /* 0x000001ff19227812 */ /* 0x000fe400078ec0ff */
[----:B------:R-:W-:Y:S02]  /*37b0*/  LOP3.LUT R6, R22, 0x1, RZ, 0xc0, !PT ;  /* 0x0000000116067812 */ /* 0x000fe400078ec0ff */
[----:B------:R-:W-:Y:S01]  /*37c0*/  VIADDMNMX.U32 R39, R2, -R35, 0x10, PT ;  /* 0x0000001002277446 */ /* 0x000fe20003800823 */
[----:B------:R-:W-:Y:S05]  /*37d0*/  @P1 BRA `(.L_x_45) ;  /* 0x0000000000041947 */ /* 0x000fea0003800000 */
[----:B------:R-:W-:-:S04]  /*37e0*/  DEPBAR.LE SB0, 0x1 ;  /* 0x000080400000791a */ /* 0x000fc80000000000 */
.L_x_45:
[----:B------:R-:W-:Y:S02]  /*37f0*/  MOV R4, 0x3810 ;  /* 0x0000381000047802 */ /* 0x000fe40000000f00 */
[----:B-1----:R-:W-:Y:S05]  /*3800*/  CALL.REL.NOINC `($__internal_3_$__cuda_sm20_div_u16) ;  /* 0x0000002000bc7944 */ /* 0x002fea0003c00000 */
[----:B------:R-:W-:Y:S05]  /*3810*/  WARPSYNC.ALL ;  /* 0x0000000000007948 */ /* 0x000fea0003800000 */
[----:B------:R-:W-:Y:S01]  /*3820*/  NOP ;  /* 0x0000000000007918 */ /* 0x000fe20000000000 */
[----:B------:R-:W-:Y:S02]  /*3830*/  ISETP.NE.AND P1, PT, R21, RZ, PT ;  /* 0x000000ff1500720c */ /* 0x000fe40003f25270 */
[----:B------:R-:W-:Y:S01]  /*3840*/  R2UR UR7, R6 ;  /* 0x00000000060772ca */ /* 0x000fe200000e0000 */
[----:B------:R-:W-:Y:S01]  /*3850*/  BAR.SYNC.DEFER_BLOCKING 0x8, 0x80 ;  /* 0x0202000000007b1d */ /* 0x000fe20000010000 */
[----:B------:R-:W-:Y:S01]  /*3860*/  IMAD R33, R24, 0x2000, R31 ;  /* 0x0000200018217824 */ /* 0x000fe200078e021f */
[----:B------:R-:W-:-:S02]  /*3870*/  PRMT R40, R0, 0x9910, RZ ;  /* 0x0000991000287816 */ /* 0x000fc400000000ff */
[----:B------:R-:W-:Y:S01]  /*3880*/  LOP3.LUT R0, R0, 0xffff, RZ, 0xc0, !PT ;  /* 0x0000ffff00007812 */ /* 0x000fe200078ec0ff */
[----:B------:R-:W-:-:S04]  /*3890*/  IMAD R33, R30, 0x80, R33 ;  /* 0x000000801e217824 */ /* 0x000fc800078e0221 */
[--C-:B------:R-:W-:Y:S02]  /*38a0*/  IMAD R36, R29, 0x10, R33.reuse ;  /* 0x000000101d247824 */ /* 0x100fe400078e0221 */
[----:B------:R-:W-:Y:S01]  /*38b0*/  IMAD R42, R28, 0x10, R33 ;  /* 0x000000101c2a7824 */ /* 0x000fe200078e0221 */
[----:B------:R-:W-:Y:S01]  /*38c0*/  UIMAD UR7, UR7, 0xe0, URZ ;  /* 0x000000e0070778a4 */ /* 0x000fe2000f8e02ff */
[----:B------:R-:W-:Y:S02]  /*38d0*/  IMAD R0, R0, 0xe0, RZ ;  /* 0x000000e000007824 */ /* 0x000fe400078e02ff */
[----:B------:R-:W-:-:S06]  /*38e0*/  IMAD.IADD R42, R3, 0x1, R42 ;  /* 0x00000001032a7824 */ /* 0x000fcc00078e022a */
[----:B------:R-:W1:Y:S01]  /*38f0*/  LDTM.x8 R12, tmem[UR7] ;  /* 0x00000007000c79ee */ /* 0x000e6200081c0000 */
[----:B------:R-:W-:Y:S01]  /*3900*/  NOP ;  /* 0x0000000000007918 */ /* 0x000fe20000000000 */
[----:B-1----:R-:W1:Y:S01]  /*3910*/  LDTM.x8 R4, tmem[UR7+0x8] ;  /* 0x00000807000479ee */ /* 0x002e6200081c0000 */
[----:B------:R-:W-:Y:S02]  /*3920*/  F2FP.BF16.F32.PACK_AB R12, R13, R12 ;  /* 0x0000000c0d0c723e */ /* 0x000fe400000010ff */
[----:B------:R-:W-:Y:S02]  /*3930*/  F2FP.BF16.F32.PACK_AB R13, R15, R14 ;  /* 0x0000000e0f0d723e */ /* 0x000fe400000010ff */
[----:B------:R-:W-:Y:S01]  /*3940*/  F2FP.BF16.F32.PACK_AB R14, R17, R16 ;  /* 0x00000010110e723e */ /* 0x000fe200000010ff */
[----:B------:R-:W-:Y:S01]  /*3950*/  IMAD.IADD R16, R3, 0x1, R36 ;  /* 0x0000000103107824 */ /* 0x000fe200078e0224 */
[----:B------:R-:W-:Y:S02]  /*3960*/  F2FP.BF16.F32.PACK_AB R15, R19, R18 ;  /* 0x00000012130f723e */ /* 0x000fe400000010ff */
[----:B-1----:R-:W-:-:S02]  /*3970*/  F2FP.BF16.F32.PACK_AB R36, R5, R4 ;  /* 0x000000040524723e */ /* 0x002fc400000010ff */
[----:B------:R-:W-:Y:S01]  /*3980*/  PRMT R5, R39, 0x9910, RZ ;  /* 0x0000991027057816 */ /* 0x000fe200000000ff */
[----:B------:R1:W-:Y:S01]  /*3990*/  STS.128 [R16], R12 ;  /* 0x0000000c10007388 */ /* 0x0003e20000000c00 */
[----:B------:R-:W-:Y:S01]  /*39a0*/  NOP ;  /* 0x0000000000007918 */ /* 0x000fe20000000000 */
[----:B------:R-:W-:Y:S02]  /*39b0*/  F2FP.BF16.F32.PACK_AB R37, R7, R6 ;  /* 0x000000060725723e */ /* 0x000fe400000010ff */
[----:B------:R-:W-:Y:S01]  /*39c0*/  F2FP.BF16.F32.PACK_AB R38, R9, R8 ;  /* 0x000000080926723e */ /* 0x000fe200000010ff */
[----:B------:R-:W-:Y:S01]  /*39d0*/  IMAD R40, R40, R5, RZ ;  /* 0x0000000528287224 */ /* 0x000fe200078e02ff */
[----:B------:R-:W-:-:S03]  /*39e0*/  F2FP.BF16.F32.PACK_AB R39, R11, R10 ;  /* 0x0000000a0b27723e */ /* 0x000fc600000010ff */
[----:B------:R-:W-:Y:S02]  /*39f0*/  IMAD.MOV R40, RZ, RZ, -R40 ;  /* 0x000000ffff287224 */ /* 0x000fe400078e0a28 */
[----:B------:R2:W-:Y:S03]  /*3a00*/  STS.128 [R42], R36 ;  /* 0x000000242a007388 */ /* 0x0005e60000000c00 */
[----:B------:R-:W-:-:S05]  /*3a10*/  PRMT R41, R40, 0x7710, RZ ;  /* 0x0000771028297816 */ /* 0x000fca00000000ff */
[----:B------:R-:W-:-:S05]  /*3a20*/  IMAD.IADD R34, R34, 0x1, R41 ;  /* 0x0000000122227824 */ /* 0x000fca00078e0229 */
[----:B------:R-:W-:-:S05]  /*3a30*/  LOP3.LUT R34, R34, 0xffff, RZ, 0xc0, !PT ;  /* 0x0000ffff22227812 */ /* 0x000fca00078ec0ff */
[----:B------:R-:W-:Y:S01]  /*3a40*/  IMAD.IADD R35, R35, 0x1, R34 ;  /* 0x0000000123237824 */ /* 0x000fe200078e0222 */
[----:B-1----:R-:W1:Y:S01]  /*3a50*/  LDTM.x8 R12, tmem[UR7+0x10] ;  /* 0x00001007000c79ee */ /* 0x002e6200081c0000 */
[----:B------:R-:W-:Y:S01]  /*3a60*/  NOP ;  /* 0x0000000000007918 */ /* 0x000fe20000000000 */
[----:B-1----:R-:W1:Y:S01]  /*3a70*/  LDTM.x8 R4, tmem[UR7+0x18] ;  /* 0x00001807000479ee */ /* 0x002e6200081c0000 */
[----:B------:R-:W-:Y:S02]  /*3a80*/  F2FP.BF16.F32.PACK_AB R12, R13, R12 ;  /* 0x0000000c0d0c723e */ /* 0x000fe400000010ff */
[----:B------:R-:W-:Y:S02]  /*3a90*/  F2FP.BF16.F32.PACK_AB R13, R15, R14 ;  /* 0x0000000e0f0d723e */ /* 0x000fe400000010ff */
[----:B------:R-:W-:Y:S01]  /*3aa0*/  F2FP.BF16.F32.PACK_AB R14, R17, R16 ;  /* 0x00000010110e723e */ /* 0x000fe200000010ff */
[--C-:B------:R-:W-:Y:S01]  /*3ab0*/  IMAD R16, R27, 0x10, R33.reuse ;  /* 0x000000101b107824 */ /* 0x100fe200078e0221 */
[----:B------:R-:W-:Y:S01]  /*3ac0*/  F2FP.BF16.F32.PACK_AB R15, R19, R18 ;  /* 0x00000012130f723e */ /* 0x000fe200000010ff */
[----:B------:R-:W-:Y:S01]  /*3ad0*/  IMAD R18, R26, 0x10, R33 ;  /* 0x000000101a127824 */ /* 0x000fe200078e0221 */
[----:B-1----:R-:W-:Y:S01]  /*3ae0*/  F2FP.BF16.F32.PACK_AB R4, R5, R4 ;  /* 0x000000040504723e */ /* 0x002fe200000010ff */
[----:B------:R-:W-:Y:S01]  /*3af0*/  IMAD.IADD R16, R3, 0x1, R16 ;  /* 0x0000000103107824 */ /* 0x000fe200078e0210 */
[----:B------:R-:W-:Y:S01]  /*3b00*/  F2FP.BF16.F32.PACK_AB R5, R7, R6 ;  /* 0x000000060705723e */ /* 0x000fe200000010ff */
[----:B------:R-:W-:Y:S01]  /*3b10*/  IMAD.IADD R18, R3, 0x1, R18 ;  /* 0x0000000103127824 */ /* 0x000fe200078e0212 */
[----:B------:R-:W-:Y:S01]  /*3b20*/  F2FP.BF16.F32.PACK_AB R6, R9, R8 ;  /* 0x000000080906723e */ /* 0x000fe200000010ff */
[----:B------:R-:W-:Y:S01]  /*3b30*/  IMAD.SHL.U32 R33, R35, 0x80, RZ ;  /* 0x0000008023217824 */ /* 0x000fe200078e00ff */
[----:B------:R-:W-:Y:S01]  /*3b40*/  F2FP.BF16.F32.PACK_AB R7, R11, R10 ;  /* 0x0000000a0b07723e */ /* 0x000fe200000010ff */
[----:B------:R2:W-:Y:S01]  /*3b50*/  STS.128 [R16], R12 ;  /* 0x0000000c10007388 */ /* 0x0005e20000000c00 */
[----:B------:R-:W-:-:S03]  /*3b60*/  NOP ;  /* 0x0000000000007918 */ /* 0x000fc60000000000 */
[----:B------:R2:W-:Y:S01]  /*3b70*/  STS.128 [R18], R4 ;  /* 0x0000000412007388 */ /* 0x0005e20000000c00 */
[----:B------:R1:W-:Y:S06]  /*3b80*/  MEMBAR.ALL.CTA ;  /* 0x0000000000007992 */ /* 0x0003ec0000008000 */
[----:B-1----:R-:W1:Y:S02]  /*3b90*/  FENCE.VIEW.ASYNC.S ;  /* 0x00000000000073c6 */ /* 0x002e640000000000 */
[----:B-1----:R-:W-:Y:S06]  /*3ba0*/  BAR.SYNC.DEFER_BLOCKING 0x8, 0x80 ;  /* 0x0202000000007b1d */ /* 0x002fec0000010000 */
[----:B------:R-:W-:Y:S05]  /*3bb0*/  @P1 BRA `(.L_x_46) ;  /* 0x0000000000381947 */ /* 0x000fea0003800000 */
[----:B------:R-:W-:Y:S01]  /*3bc0*/  ELECT P2, URZ, PT ;  /* 0x0000000000ff782f */ /* 0x000fe20003840000 */
[----:B------:R-:W-:-:S12]  /*3bd0*/  BSSY.RECONVERGENT B0, `(.L_x_46) ;  /* 0x000000c000007945 */ /* 0x000fd80003800200 */
[----:B------:R-:W-:Y:S05]  /*3be0*/  @!P2 BRA `(.L_x_47) ;  /* 0x000000000028a947 */ /* 0x000fea0003800000 */
[----:B------:R-:W1:Y:S01]  /*3bf0*/  LDCU.64 UR8, c[0x0][0x348] ;  /* 0x00006900ff0877ac */ /* 0x000e620008000a00 */
[----:B------:R-:W-:Y:S02]  /*3c00*/  R2UR UR10, R24 ;  /* 0x00000000180a72ca */ /* 0x000fe400000e0000 */
[----:B------:R-:W-:Y:S02]  /*3c10*/  R2UR UR4, R3 ;  /* 0x00000000030472ca */ /* 0x000fe400000e0000 */
[----:B------:R-:W-:Y:S02]  /*3c20*/  R2UR UR5, R0 ;  /* 0x00000000000572ca */ /* 0x000fe400000e0000 */
[----:B------:R-:W-:-:S09]  /*3c30*/  R2UR UR6, R33 ;  /* 0x00000000210672ca */ /* 0x000fd200000e0000 */
[----:B------:R-:W-:Y:S02]  /*3c40*/  ULEA UR4, UR10, UR4, 0xd ;  /* 0x000000040a047291 */ /* 0x000fe4000f8e68ff */
[----:B-1----:R-:W-:-:S04]  /*3c50*/  UIADD3 UR8, UP0, UPT, UR8, 0x240, URZ ;  /* 0x0000024008087890 */ /* 0x002fc8000ff1e0ff */
[----:B------:R-:W-:-:S09]  /*3c60*/  UIADD3.X UR9, UPT, UPT, URZ, UR9, URZ, UP0, !UPT ;  /* 0x00000009ff097290 */ /* 0x000fd200087fe4ff */
[----:B------:R1:W-:Y:S02]  /*3c70*/  UTMASTG.2D [UR4], [UR8] ;  /* 0x00000004080073b5 */ /* 0x0003e40008008000 */
[----:B-1----:R0:W-:Y:S02]  /*3c80*/  UTMACMDFLUSH ;  /* 0x00000000000079b7 */ /* 0x0021e40000000000 */
.L_x_47:
[----:B------:R-:W-:Y:S05]  /*3c90*/  BSYNC.RECONVERGENT B0 ;  /* 0x0000000000007941 */ /* 0x000fea0003800200 */
.L_x_46:
[----:B------:R-:W-:Y:S05]  /*3ca0*/  @P1 BRA `(.L_x_48) ;  /* 0x0000000000041947 */ /* 0x000fea0003800000 */
[----:B------:R-:W-:-:S04]  /*3cb0*/  DEPBAR.LE SB0, 0x1 ;  /* 0x000080400000791a */ /* 0x000fc80000000000 */
.L_x_48:
[----:B------:R-:W-:Y:S01]  /*3cc0*/  BAR.SYNC.DEFER_BLOCKING 0x8, 0x80 ;  /* 0x0202000000007b1d */ /* 0x000fe20000010000 */
[----:B------:R-:W-:-:S04]  /*3cd0*/  LOP3.LUT R48, R24, 0x1, RZ, 0xc0, !PT ;  /* 0x0000000118307812 */ /* 0x000fc800078ec0ff */
[----:B------:R-:W-:Y:S01]  /*3ce0*/  LOP3.LUT R24, R48, 0x1, RZ, 0x3c, !PT ;  /* 0x0000000130187812 */ /* 0x000fe200078e3cff */
[----:B--2---:R-:W1:Y:S04]  /*3cf0*/  LDTM.x8 R12, tmem[UR7+0x20] ;  /* 0x00002007000c79ee */ /* 0x004e6800081c0000 */
[C---:B------:R-:W-:Y:S02]  /*3d00*/  IMAD R35, R24.reuse, 0x2000, R31 ;  /* 0x0000200018237824 */ /* 0x040fe400078e021f */
[----:B------:R-:W-:Y:S02]  /*3d10*/  IMAD R50, R24, 0x2000, R3 ;  /* 0x0000200018327824 */ /* 0x000fe400078e0203 */
[----:B------:R-:W-:Y:S01]  /*3d20*/  IMAD R34, R30, 0x80, R35 ;  /* 0x000000801e227824 */ /* 0x000fe200078e0223 */
[----:B------:R-:W-:Y:S01]  /*3d30*/  NOP ;  /* 0x0000000000007918 */ /* 0x000fe20000000000 */
[----:B-1----:R-:W1:Y:S01]  /*3d40*/  LDTM.x8 R4, tmem[UR7+0x28] ;  /* 0x00002807000479ee */ /* 0x002e6200081c0000 */
[----:B------:R-:W-:Y:S01]  /*3d50*/  F2FP.BF16.F32.PACK_AB R44, R13, R12 ;  /* 0x0000000c0d2c723e */ /* 0x000fe200000010ff */
[----:B------:R-:W-:Y:S01]  /*3d60*/  IMAD R12, R29, 0x10, R34 ;  /* 0x000000101d0c7824 */ /* 0x000fe200078e0222 */
[----:B------:R-:W-:-:S02]  /*3d70*/  F2FP.BF16.F32.PACK_AB R45, R15, R14 ;  /* 0x0000000e0f2d723e */ /* 0x000fc400000010ff */
[----:B------:R-:W-:Y:S01]  /*3d80*/  F2FP.BF16.F32.PACK_AB R46, R17, R16 ;  /* 0x00000010112e723e */ /* 0x000fe200000010ff */
[----:B------:R-:W-:Y:S01]  /*3d90*/  IMAD.IADD R37, R3, 0x1, R12 ;  /* 0x0000000103257824 */ /* 0x000fe200078e020c */
[----:B------:R-:W-:-:S05]  /*3da0*/  F2FP.BF16.F32.PACK_AB R47, R19, R18 ;  /* 0x00000012132f723e */ /* 0x000fca00000010ff */
[----:B------:R2:W-:Y:S01]  /*3db0*/  STS.128 [R37], R44 ;  /* 0x0000002c25007388 */ /* 0x0005e20000000c00 */
[----:B------:R-:W-:Y:S01]  /*3dc0*/  NOP ;  /* 0x0000000000007918 */ /* 0x000fe20000000000 */
[----:B-1----:R-:W1:Y:S01]  /*3dd0*/  LDTM.x8 R12, tmem[UR7+0x30] ;  /* 0x00003007000c79ee */ /* 0x002e6200081c0000 */
[----:B------:R-:W-:Y:S01]  /*3de0*/  F2FP.BF16.F32.PACK_AB R40, R5, R4 ;  /* 0x000000040528723e */ /* 0x000fe200000010ff */
[----:B------:R-:W-:Y:S01]  /*3df0*/  IMAD R4, R28, 0x10, R34 ;  /* 0x000000101c047824 */ /* 0x000fe200078e0222 */
[----:B------:R-:W-:Y:S02]  /*3e00*/  F2FP.BF16.F32.PACK_AB R41, R7, R6 ;  /* 0x000000060729723e */ /* 0x000fe400000010ff */
[----:B------:R-:W-:Y:S01]  /*3e10*/  F2FP.BF16.F32.PACK_AB R42, R9, R8 ;  /* 0x00000008092a723e */ /* 0x000fe200000010ff */
[----:B------:R-:W-:Y:S01]  /*3e20*/  IMAD.IADD R35, R3, 0x1, R4 ;  /* 0x0000000103237824 */ /* 0x000fe200078e0204 */
[----:B------:R-:W-:-:S05]  /*3e30*/  F2FP.BF16.F32.PACK_AB R43, R11, R10 ;  /* 0x0000000a0b2b723e */ /* 0x000fca00000010ff */
[----:B------:R2:W-:Y:S01]  /*3e40*/  STS.128 [R35], R40 ;  /* 0x0000002823007388 */ /* 0x0005e20000000c00 */
[----:B------:R-:W-:Y:S01]  /*3e50*/  NOP ;  /* 0x0000000000007918 */ /* 0x000fe20000000000 */
[----:B-1----:R-:W1:Y:S01]  /*3e60*/  LDTM.x8 R4, tmem[UR7+0x38] ;  /* 0x00003807000479ee */ /* 0x002e6200081c0000 */
[----:B------:R-:W-:Y:S02]  /*3e70*/  F2FP.BF16.F32.PACK_AB R12, R13, R12 ;  /* 0x0000000c0d0c723e */ /* 0x000fe400000010ff */
[----:B------:R-:W-:Y:S02]  /*3e80*/  F2FP.BF16.F32.PACK_AB R13, R15, R14 ;  /* 0x0000000e0f0d723e */ /* 0x000fe400000010ff */
[----:B------:R-:W-:Y:S01]  /*3e90*/  F2FP.BF16.F32.PACK_AB R14, R17, R16 ;  /* 0x00000010110e723e */ /* 0x000fe200000010ff */
[--C-:B------:R-:W-:Y:S01]  /*3ea0*/  IMAD R16, R27, 0x10, R34.reuse ;  /* 0x000000101b107824 */ /* 0x100fe200078e0222 */
[----:B------:R-:W-:Y:S01]  /*3eb0*/  F2FP.BF16.F32.PACK_AB R15, R19, R18 ;  /* 0x00000012130f723e */ /* 0x000fe200000010ff */
[----:B------:R-:W-:-:S02]  /*3ec0*/  IMAD R34, R26, 0x10, R34 ;  /* 0x000000101a227824 */ /* 0x000fc400078e0222 */
[C---:B------:R-:W-:Y:S02]  /*3ed0*/  IMAD.IADD R39, R3.reuse, 0x1, R16 ;  /* 0x0000000103277824 */ /* 0x040fe400078e0210 */
[----:B------:R-:W-:-:S03]  /*3ee0*/  IMAD.IADD R51, R3, 0x1, R34 ;  /* 0x0000000103337824 */ /* 0x000fc600078e0222 */
[----:B------:R2:W-:Y:S01]  /*3ef0*/  STS.128 [R39], R12 ;  /* 0x0000000c27007388 */ /* 0x0005e20000000c00 */
[----:B------:R-:W-:Y:S01]  /*3f00*/  NOP ;  /* 0x0000000000007918 */ /* 0x000fe20000000000 */
[----:B-1----:R-:W-:Y:S02]  /*3f10*/  F2FP.BF16.F32.PACK_AB R4, R5, R4 ;  /* 0x000000040504723e */ /* 0x002fe400000010ff */
[----:B------:R-:W-:Y:S02]  /*3f20*/  F2FP.BF16.F32.PACK_AB R5, R7, R6 ;  /* 0x000000060705723e */ /* 0x000fe400000010ff */
[----:B------:R-:W-:Y:S02]  /*3f30*/  F2FP.BF16.F32.PACK_AB R6, R9, R8 ;  /* 0x000000080906723e */ /* 0x000fe400000010ff */
[----:B------:R-:W-:-:S05]  /*3f40*/  F2FP.BF16.F32.PACK_AB R7, R11, R10 ;  /* 0x0000000a0b07723e */ /* 0x000fca00000010ff */
        /* <DEDUP_REMOVED lines=11> */
[----:B------:R-:W-:-:S09]  /*4000*/  R2UR UR6, R33 ;  /* 0x00000000210672ca */ /* 0x000fd200000e0000 */
[----:B------:R-:W-:Y:S02]  /*4010*/  UIADD3 UR5, UPT, UPT, UR5, 0x20, URZ ;  /* 0x0000002005057890 */ /* 0x000fe4000fffe0ff */
[----:B-1----:R-:W-:-:S04]  /*4020*/  UIADD3 UR8, UP0, UPT, UR8, 0x240, URZ ;  /* 0x0000024008087890 */ /* 0x002fc8000ff1e0ff */
[----:B------:R-:W-:-:S09]  /*4030*/  UIADD3.X UR9, UPT, UPT, URZ, UR9, URZ, UP0, !UPT ;  /* 0x00000009ff097290 */ /* 0x000fd200087fe4ff */
[----:B------:R1:W-:Y:S02]  /*4040*/  UTMASTG.2D [UR4], [UR8] ;  /* 0x00000004080073b5 */ /* 0x0003e40008008000 */
[----:B-1----:R0:W-:Y:S02]  /*4050*/  UTMACMDFLUSH ;  /* 0x00000000000079b7 */ /* 0x0021e40000000000 */
.L_x_51:
[----:B------:R-:W-:Y:S05]  /*4060*/  BSYNC.RECONVERGENT B0 ;  /* 0x0000000000007941 */ /* 0x000fea0003800200 */
.L_x_50:
[----:B------:R-:W-:-:S04]  /*4070*/  DEPBAR.LE SB0, 0x1 ;  /* 0x000080400000791a */ /* 0x000fc80000000000 */
.L_x_49:
[----:B------:R-:W-:Y:S01]  /*4080*/  BAR.SYNC.DEFER_BLOCKING 0x8, 0x80 ;  /* 0x0202000000007b1d */ /* 0x000fe20000010000 */
[C---:B--2---:R-:W-:Y:S02]  /*4090*/  IMAD R41, R48.reuse, 0x2000, R31 ;  /* 0x0000200030297824 */ /* 0x044fe400078e021f */
[----:B------:R-:W-:Y:S02]  /*40a0*/  IMAD R48, R48, 0x2000, R3 ;  /* 0x0000200030307824 */ /* 0x000fe400078e0203 */
[----:B------:R-:W-:Y:S01]  /*40b0*/  IMAD R38, R30, 0x80, R41 ;  /* 0x000000801e267824 */ /* 0x000fe200078e0229 */
[----:B------:R-:W1:Y:S03]  /*40c0*/  LDTM.x8 R12, tmem[UR7+0x40] ;  /* 0x00004007000c79ee */ /* 0x000e6600081c0000 */
[--C-:B------:R-:W-:Y:S02]  /*40d0*/  IMAD R36, R29, 0x10, R38.reuse ;  /* 0x000000101d247824 */ /* 0x100fe400078e0226 */
[----:B------:R-:W-:-:S02]  /*40e0*/  IMAD R34, R28, 0x10, R38 ;  /* 0x000000101c227824 */ /* 0x000fc400078e0226 */
[C---:B------:R-:W-:Y:S02]  /*40f0*/  IMAD.IADD R36, R3.reuse, 0x1, R36 ;  /* 0x0000000103247824 */ /* 0x040fe400078e0224 */
[----:B------:R-:W-:Y:S01]  /*4100*/  IMAD.IADD R34, R3, 0x1, R34 ;  /* 0x0000000103227824 */ /* 0x000fe200078e0222 */
[----:B------:R-:W-:Y:S01]  /*4110*/  NOP ;  /* 0x0000000000007918 */ /* 0x000fe20000000000 */
[----:B-1----:R-:W1:Y:S01]  /*4120*/  LDTM.x8 R4, tmem[UR7+0x48] ;  /* 0x00004807000479ee */ /* 0x002e6200081c0000 */
[----:B------:R-:W-:Y:S02]  /*4130*/  F2FP.BF16.F32.PACK_AB R44, R13, R12 ;  /* 0x0000000c0d2c723e */ /* 0x000fe400000010ff */
[----:B------:R-:W-:Y:S02]  /*4140*/  F2FP.BF16.F32.PACK_AB R45, R15, R14 ;  /* 0x0000000e0f2d723e */ /* 0x000fe400000010ff */
[----:B------:R-:W-:Y:S02]  /*4150*/  F2FP.BF16.F32.PACK_AB R46, R17, R16 ;  /* 0x00000010112e723e */ /* 0x000fe400000010ff */
[----:B------:R-:W-:-:S05]  /*4160*/  F2FP.BF16.F32.PACK_AB R47, R19, R18 ;  /* 0x00000012132f723e */ /* 0x000fca00000010ff */
[----:B------:R2:W-:Y:S01]  /*4170*/  STS.128 [R36], R44 ;  /* 0x0000002c24007388 */ /* 0x0005e20000000c00 */
        /* <DEDUP_REMOVED lines=40> */
.L_x_54:
[----:B------:R-:W-:Y:S05]  /*4400*/  BSYNC.RECONVERGENT B0 ;  /* 0x0000000000007941 */ /* 0x000fea0003800200 */
.L_x_53:
[----:B------:R-:W-:-:S04]  /*4410*/  DEPBAR.LE SB0, 0x1 ;  /* 0x000080400000791a */ /* 0x000fc80000000000 */
.L_x_52:
[----:B------:R-:W-:Y:S06]  /*4420*/  BAR.SYNC.DEFER_BLOCKING 0x8, 0x80 ;  /* 0x0202000000007b1d */ /* 0x000fec0000010000 */
[----:B--2---:R-:W1:Y:S01]  /*4430*/  LDTM.x8 R12, tmem[UR7+0x60] ;  /* 0x00006007000c79ee */ /* 0x004e6200081c0000 */
[----:B------:R-:W-:Y:S01]  /*4440*/  NOP ;  /* 0x0000000000007918 */ /* 0x000fe20000000000 */
[----:B-1----:R-:W1:Y:S01]  /*4450*/  LDTM.x8 R4, tmem[UR7+0x68] ;  /* 0x00006807000479ee */ /* 0x002e6200081c0000 */
[----:B------:R-:W-:Y:S02]  /*4460*/  F2FP.BF16.F32.PACK_AB R44, R13, R12 ;  /* 0x0000000c0d2c723e */ /* 0x000fe400000010ff */
[----:B------:R-:W-:-:S02]  /*4470*/  F2FP.BF16.F32.PACK_AB R45, R15, R14 ;  /* 0x0000000e0f2d723e */ /* 0x000fc400000010ff */
        /* <DEDUP_REMOVED lines=39> */
.L_x_57:
[----:B------:R-:W-:Y:S05]  /*46f0*/  BSYNC.RECONVERGENT B0 ;  /* 0x0000000000007941 */ /* 0x000fea0003800200 */
.L_x_56:
[----:B------:R-:W-:-:S04]  /*4700*/  DEPBAR.LE SB0, 0x1 ;  /* 0x000080400000791a */ /* 0x000fc80000000000 */
.L_x_55:
        /* <DEDUP_REMOVED lines=45> */
.L_x_60:
[----:B------:R-:W-:Y:S05]  /*49e0*/  BSYNC.RECONVERGENT B0 ;  /* 0x0000000000007941 */ /* 0x000fea0003800200 */
.L_x_59:
[----:B------:R-:W-:-:S04]  /*49f0*/  DEPBAR.LE SB0, 0x1 ;  /* 0x000080400000791a */ /* 0x000fc80000000000 */
.L_x_58:
        /* <DEDUP_REMOVED lines=45> */
.L_x_63:
[----:B------:R-:W-:Y:S05]  /*4cd0*/  BSYNC.RECONVERGENT B0 ;  /* 0x0000000000007941 */ /* 0x000fea0003800200 */
.L_x_62:
[----:B------:R-:W-:-:S04]  /*4ce0*/  DEPBAR.LE SB0, 0x1 ;  /* 0x000080400000791a */ /* 0x000fc80000000000 */
.L_x_61:
[----:B------:R-:W-:Y:S01]  /*4cf0*/  BAR.SYNC.DEFER_BLOCKING 0x8, 0x80 ;  /* 0x0202000000007b1d */ /* 0x000fe20000010000 */
[----:B------:R-:W-:-:S05]  /*4d00*/  VIADD R20, R20, 0x31870 ;  /* 0x0003187014147836 */ /* 0x000fca0000000000 */
[----:B------:R-:W-:Y:S01]  /*4d10*/  PRMT R20, RZ, 0x654, R20 ;  /* 0x00000654ff147816 */ /* 0x000fe20000000014 */
[----:B--2---:R-:W1:Y:S01]  /*4d20*/  LDTM.x8 R12, tmem[UR7+0xc0] ;  /* 0x0000c007000c79ee */ /* 0x004e6200081c0000 */
        /* <DEDUP_REMOVED lines=27> */
[----:B------:R-:W-:Y:S01]  /*4ee0*/  NOP ;  /* 0x0000000000007918 */ /* 0x000fe20000000000 */
[----:B------:R2:W-:Y:S01]  /*4ef0*/  SYNCS.ARRIVE.TRANS64.RED.A1T0 RZ, [R20+URZ], RZ ;  /* 0x000000ff14ff79a7 */ /* 0x0005e200081004ff */
        /* <DEDUP_REMOVED lines=16> */
.L_x_65:
[----:B------:R-:W-:Y:S05]  /*5000*/  BSYNC.RECONVERGENT B0 ;  /* 0x0000000000007941 */ /* 0x000fea0003800200 */
.L_x_64:
[----:B------:R-:W-:Y:S02]  /*5010*/  IADD3 R25, PT, PT, R25, 0x88, RZ ;  /* 0x0000008819197810 */ /* 0x000fe40007ffe0ff */
[----:B------:R-:W-:Y:S01]  /*5020*/  IADD3 R32, PT, PT, R32, 0x88, RZ ;  /* 0x0000008820207810 */ /* 0x000fe20007ffe0ff */
[----:B------:R-:W-:Y:S06]  /*5030*/  @P0 BRA `(.L_x_66) ;  /* 0xffffffe400980947 */ /* 0x000fec000383ffff */
.L_x_43:
[----:B------:R-:W-:-:S13]  /*5040*/  ISETP.NE.AND P0, PT, R21, 0x3, PT ;  /* 0x000000031500780c */ /* 0x000fda0003f05270 */
[----:B------:R-:W-:Y:S05]  /*5050*/  @P0 EXIT ;  /* 0x000000000000094d */ /* 0x000fea0003800000 */
[----:B------:R-:W-:Y:S05]  /*5060*/  WARPSYNC.ALL ;  /* 0x0000000000007948 */ /* 0x000fea0003800000 */
[----:B------:R-:W-:Y:S01]  /*5070*/  NOP ;  /* 0x0000000000007918 */ /* 0x000fe20000000000 */
[----:B------:R-:W1:Y:S01]  /*5080*/  S2UR UR5, SR_CgaCtaId ;  /* 0x00000000000579c3 */ /* 0x000e620000008800 */
[----:B------:R-:W-:Y:S02]  /*5090*/  UMOV UR4, 0x50 ;  /* 0x0000005000047882 */ /* 0x000fe40000000000 */
[----:B-1----:R-:W-:-:S09]  /*50a0*/  ULEA UR5, UR5, UR4, 0x18 ;  /* 0x0000000405057291 */ /* 0x002fd2000f8ec0ff */
[----:B------:R-:W1:Y:S02]  /*50b0*/  LDS R2, [UR5] ;  /* 0x00000005ff027984 */ /* 0x000e640008000800 */
[----:B-1----:R-:W-:-:S04]  /*50c0*/  LOP3.LUT R0, R2, 0xffff, RZ, 0xc0, !PT ;  /* 0x0000ffff02007812 */ /* 0x002fc800078ec0ff */
[----:B------:R-:W-:-:S13]  /*50d0*/  ISETP.NE.AND P0, PT, R0, 0xffff, PT ;  /* 0x0000ffff0000780c */ /* 0x000fda0003f05270 */
[----:B------:R-:W-:Y:S05]  /*50e0*/  @P0 BRA `(.L_x_67) ;  /* 0x0000000000480947 */ /* 0x000fea0003800000 */
[----:B------:R-:W-:-:S04]  /*50f0*/  SHF.R.U32.HI R0, RZ, 0x10, R2 ;  /* 0x00000010ff007819 */ /* 0x000fc80000011602 */
[----:B------:R-:W-:-:S04]  /*5100*/  LOP3.LUT R0, R0, 0x1, RZ, 0xc0, !PT ;  /* 0x0000000100007812 */ /* 0x000fc800078ec0ff */
[----:B------:R-:W-:-:S13]  /*5110*/  ISETP.NE.AND P0, PT, R0, 0x1, PT ;  /* 0x000000010000780c */ /* 0x000fda0003f05270 */
[----:B------:R-:W-:Y:S05]  /*5120*/  @P0 BRA `(.L_x_68) ;  /* 0x00000000002c0947 */ /* 0x000fea0003800000 */
[----:B------:R-:W1:Y:S01]  /*5130*/  S2R R0, SR_LANEID ;  /* 0x0000000000007919 */ /* 0x000e620000000000 */
[----:B------:R-:W-:Y:S01]  /*5140*/  IMAD.MOV.U32 R2, RZ, RZ, -0x20000 ;  /* 0xfffe0000ff027424 */ /* 0x000fe200078e00ff */
[----:B------:R-:W-:Y:S02]  /*5150*/  VOTEU.ANY UR6, UPT, PT ;  /* 0x0000000000067886 */ /* 0x000fe400038e0100 */
[----:B------:R-:W-:Y:S01]  /*5160*/  UFLO.U32 UR6, UR6 ;  /* 0x00000006000672bd */ /* 0x000fe200080e0000 */
[----:B------:R-:W3:Y:S05]  /*5170*/  REDUX UR4, R2 ;  /* 0x00000000020473c4 */ /* 0x000eea0000000000 */
[----:B-1----:R-:W-:-:S02]  /*5180*/  ISETP.EQ.U32.AND P0, PT, R0, UR6, PT ;  /* 0x0000000600007c0c */ /* 0x002fc4000bf02070 */
[----:B---3--:R-:W-:Y:S01]  /*5190*/  MOV R0, UR4 ;  /* 0x0000000400007c02 */ /* 0x008fe20008000f00 */
[----:B------:R-:W-:-:S05]  /*51a0*/  UMOV UR4, 0xfffe0000 ;  /* 0xfffe000000047882 */ /* 0x000fca0000000000 */
[----:B------:R1:W-:Y:S05]  /*51b0*/  UTCATOMSWS.AND URZ, UR4 ;  /* 0x0000000400ff79e3 */ /* 0x0003ea0008000000 */
[----:B------:R1:W-:Y:S01]  /*51c0*/  @P0 ATOMS.AND RZ, [UR5], R0 ;  /* 0x00000000ffff098c */ /* 0x0003e2000a800005 */
[----:B------:R-:W-:Y:S05]  /*51d0*/  BRA `(.L_x_69) ;  /* 0x0000000000147947 */ /* 0x000fea0003800000 */
.L_x_68:
[----:B------:R-:W-:Y:S02]  /*51e0*/  MOV R2, 0x5200 ;  /* 0x0000520000027802 */ /* 0x000fe40000000f00 */
[----:B--2---:R-:W-:Y:S05]  /*51f0*/  CALL.REL.NOINC `($__internal_0_$__cuda_sm10x_tcgen05_guardrail_trap_col_being_dealloced_not_returned_by_alloc) ;  /* 0x00000008001c7944 */ /* 0x004fea0003c00000 */
[----:B------:R-:W-:Y:S05]  /*5200*/  BRA `(.L_x_69) ;  /* 0x0000000000087947 */ /* 0x000fea0003800000 */
.L_x_67:
[----:B------:R-:W-:Y:S02]  /*5210*/  MOV R2, 0x5230 ;  /* 0x0000523000027802 */ /* 0x000fe40000000f00 */
[----:B--2---:R-:W-:Y:S05]  /*5220*/  CALL.REL.NOINC `($__internal_2_$__cuda_sm10x_tcgen05_guardrail_trap_unallocated_columns_being_dealloced) ;  /* 0x0000000800287944 */ /* 0x004fea0003c00000 */
.L_x_69:
[----:B------:R-:W-:Y:S01]  /*5230*/  NOP ;  /* 0x0000000000007918 */ /* 0x000fe20000000000 */
[----:B-1----:R-:W-:Y:S05]  /*5240*/  EXIT ;  /* 0x000000000000794d */ /* 0x002fea0003800000 */
.L_x_14:
[----:B------:R-:W-:-:S07]  /*5250*/  MOV R4, R5 ;  /* 0x0000000500047202 */ /* 0x000fce0000000f00 */
.L_x_70:
[----:B-1----:R1:W2:Y:S02]  /*5260*/  SYNCS.PHASECHK.TRANS64.TRYWAIT P0, [R2+URZ+0x31800], R5 ;  /* 0x03180005020075a7 */ /* 0x0022a400080011ff */
[----:B--2---:R-:W-:Y:S05]  /*5270*/  @!P0 NANOSLEEP.SYNCS 0x989680 ;  /* 0x009896800000895d */ /* 0x004fea0003900000 */
[----:B------:R-:W2:Y:S02]  /*5280*/  @!P0 SYNCS.PHASECHK.TRANS64 P0, [R2+URZ+0x31800], R5 ;  /* 0x03180005020085a7 */ /* 0x000ea400080010ff */
[----:B--2---:R-:W-:Y:S05]  /*5290*/  @!P0 BRA `(.L_x_70) ;  /* 0xfffffffc00f08947 */ /* 0x004fea000383ffff */
[----:B------:R-:W-:Y:S05]  /*52a0*/  BRA `(.L_x_71) ;  /* 0xffffffb400e47947 */ /* 0x000fea000383ffff */
.L_x_18:
[----:B------:R-:W-:Y:S02]  /*52b0*/  MOV R10, UR10 ;  /* 0x0000000a000a7c02 */ /* 0x000fe40008000f00 */
[----:B------:R-:W-:Y:S02]  /*52c0*/  MOV R11, UR10 ;  /* 0x0000000a000b7c02 */ /* 0x000fe40008000f00 */
[----:B------:R-:W-:-:S07]  /*52d0*/  MOV R0, UR9 ;  /* 0x0000000900007c02 */ /* 0x000fce0008000f00 */
.L_x_72:
[----:B-1----:R1:W2:Y:S02]  /*52e0*/  SYNCS.PHASECHK.TRANS64.TRYWAIT P0, [R0+URZ+0x31870], R11 ;  /* 0x0318700b000075a7 */ /* 0x0022a400080011ff */
[----:B--2---:R-:W-:Y:S05]  /*52f0*/  @!P0 NANOSLEEP.SYNCS 0x989680 ;  /* 0x009896800000895d */ /* 0x004fea0003900000 */
[----:B------:R-:W2:Y:S02]  /*5300*/  @!P0 SYNCS.PHASECHK.TRANS64 P0, [R0+URZ+0x31870], R11 ;  /* 0x0318700b000085a7 */ /* 0x000ea400080010ff */
[----:B--2---:R-:W-:Y:S05]  /*5310*/  @!P0 BRA `(.L_x_72) ;  /* 0xfffffffc00f08947 */ /* 0x004fea000383ffff */
[----:B------:R-:W-:Y:S05]  /*5320*/  BRA `(.L_x_73) ;  /* 0xffffffbc00747947 */ /* 0x000fea000383ffff */
.L_x_19:
[----:B------:R-:W-:Y:S02]  /*5330*/  MOV R2, UR13 ;  /* 0x0000000d00027c02 */ /* 0x000fe40008000f00 */
[----:B------:R-:W-:Y:S07]  /*5340*/  MOV R10, R11 ;  /* 0x0000000b000a7202 */ /* 0x000fee0000000f00 */
.L_x_74:
[----:B-1----:R1:W2:Y:S02]  /*5350*/  SYNCS.PHASECHK.TRANS64.TRYWAIT P0, [R2+URZ+0x31840], R11 ;  /* 0x0318400b020075a7 */ /* 0x0022a400080011ff */
[----:B--2---:R-:W-:Y:S05]  /*5360*/  @!P0 NANOSLEEP.SYNCS 0x989680 ;  /* 0x009896800000895d */ /* 0x004fea0003900000 */
[----:B------:R-:W2:Y:S02]  /*5370*/  @!P0 SYNCS.PHASECHK.TRANS64 P0, [R2+URZ+0x31840], R11 ;  /* 0x0318400b020085a7 */ /* 0x000ea400080010ff */
[----:B--2---:R-:W-:Y:S05]  /*5380*/  @!P0 BRA `(.L_x_74) ;  /* 0xfffffffc00f08947 */ /* 0x004fea000383ffff */
[----:B------:R-:W-:Y:S05]  /*5390*/  BRA `(.L_x_75) ;  /* 0xffffffbc00807947 */ /* 0x000fea000383ffff */
.L_x_21:
[----:B------:R-:W-:Y:S02]  /*53a0*/  MOV R0, UR9 ;  /* 0x0000000900007c02 */ /* 0x000fe40008000f00 */
[----:B------:R-:W-:Y:S07]  /*53b0*/  MOV R12, R13 ;  /* 0x0000000d000c7202 */ /* 0x000fee0000000f00 */
.L_x_76:
[----:B-1----:R1:W2:Y:S02]  /*53c0*/  SYNCS.PHASECHK.TRANS64.TRYWAIT P0, [R0+URZ+0x31840], R13 ;  /* 0x0318400d000075a7 */ /* 0x0022a400080011ff */
[----:B--2---:R-:W-:Y:S05]  /*53d0*/  @!P0 NANOSLEEP.SYNCS 0x989680 ;  /* 0x009896800000895d */ /* 0x004fea0003900000 */
[----:B------:R-:W2:Y:S02]  /*53e0*/  @!P0 SYNCS.PHASECHK.TRANS64 P0, [R0+URZ+0x31840], R13 ;  /* 0x0318400d000085a7 */ /* 0x000ea400080010ff */
[----:B--2---:R-:W-:Y:S05]  /*53f0*/  @!P0 BRA `(.L_x_76) ;  /* 0xfffffffc00f08947 */ /* 0x004fea000383ffff */
[----:B------:R-:W-:Y:S05]  /*5400*/  BRA `(.L_x_77) ;  /* 0xffffffc000587947 */ /* 0x000fea000383ffff */
.L_x_25:
[----:B------:R-:W-:Y:S01]  /*5410*/  HFMA2 R4, -RZ, RZ, -0.0 , 0 ;  /* 0x80000000ff047431 */ /* 0x000fe200000001ff */
[----:B-1----:R-:W-:Y:S04]  /*5420*/  MOV R5, 0x80000000 ;  /* 0x8000000000057802 */ /* 0x002fe80000000f00 */
[----:B------:R1:W2:Y:S03]  /*5430*/  SYNCS.PHASECHK.TRANS64.TRYWAIT P0, [R8+URZ+0x31820], R5 ;  /* 0x03182005080075a7 */ /* 0x0002a600080011ff */
[----:B--2---:R-:W-:Y:S05]  /*5440*/  @!P0 NANOSLEEP.SYNCS 0x989680 ;  /* 0x009896800000895d */ /* 0x004fea0003900000 */
[----:B------:R-:W2:Y:S02]  /*5450*/  @!P0 SYNCS.PHASECHK.TRANS64 P0, [R8+URZ+0x31820], R5 ;  /* 0x03182005080085a7 */ /* 0x000ea400080010ff */
[----:B--2---:R-:W-:Y:S05]  /*5460*/  @!P0 BRA `(.L_x_25) ;  /* 0xfffffffc00e88947 */ /* 0x004fea000383ffff */
[----:B------:R-:W-:Y:S05]  /*5470*/  BRA `(.L_x_78) ;  /* 0xffffffc400b07947 */ /* 0x000fea000383ffff */
.L_x_26:
[----:B------:R-:W-:Y:S01]  /*5480*/  HFMA2 R4, -RZ, RZ, -0.0 , 0 ;  /* 0x80000000ff047431 */ /* 0x000fe200000001ff */
[----:B-1----:R-:W-:Y:S04]  /*5490*/  MOV R5, 0x80000000 ;  /* 0x8000000000057802 */ /* 0x002fe80000000f00 */
[----:B------:R1:W2:Y:S03]  /*54a0*/  SYNCS.PHASECHK.TRANS64.TRYWAIT P0, [R8+URZ+0x31828], R5 ;  /* 0x03182805080075a7 */ /* 0x0002a600080011ff */
[----:B--2---:R-:W-:Y:S05]  /*54b0*/  @!P0 NANOSLEEP.SYNCS 0x989680 ;  /* 0x009896800000895d */ /* 0x004fea0003900000 */
[----:B------:R-:W2:Y:S02]  /*54c0*/  @!P0 SYNCS.PHASECHK.TRANS64 P0, [R8+URZ+0x31828], R5 ;  /* 0x03182805080085a7 */ /* 0x000ea400080010ff */
[----:B--2---:R-:W-:Y:S05]  /*54d0*/  @!P0 BRA `(.L_x_26) ;  /* 0xfffffffc00e88947 */ /* 0x004fea000383ffff */
[----:B------:R-:W-:Y:S05]  /*54e0*/  BRA `(.L_x_79) ;  /* 0xffffffc800907947 */ /* 0x000fea000383ffff */
.L_x_27:
[----:B------:R-:W-:Y:S01]  /*54f0*/  HFMA2 R4, -RZ, RZ, -0.0 , 0 ;  /* 0x80000000ff047431 */ /* 0x000fe200000001ff */
[----:B-1----:R-:W-:Y:S04]  /*5500*/  MOV R5, 0x80000000 ;  /* 0x8000000000057802 */ /* 0x002fe80000000f00 */
[----:B------:R1:W2:Y:S03]  /*5510*/  SYNCS.PHASECHK.TRANS64.TRYWAIT P0, [R8+URZ+0x31830], R5 ;  /* 0x03183005080075a7 */ /* 0x0002a600080011ff */
[----:B--2---:R-:W-:Y:S05]  /*5520*/  @!P0 NANOSLEEP.SYNCS 0x989680 ;  /* 0x009896800000895d */ /* 0x004fea0003900000 */
[----:B------:R-:W2:Y:S02]  /*5530*/  @!P0 SYNCS.PHASECHK.TRANS64 P0, [R8+URZ+0x31830], R5 ;  /* 0x03183005080085a7 */ /* 0x000ea400080010ff */
[----:B--2---:R-:W-:Y:S05]  /*5540*/  @!P0 BRA `(.L_x_27) ;  /* 0xfffffffc00e88947 */ /* 0x004fea000383ffff */
[----:B------:R-:W-:Y:S05]  /*5550*/  BRA `(.L_x_80) ;  /* 0xffffffc800d07947 */ /* 0x000fea000383ffff */
.L_x_28:
[----:B------:R-:W-:Y:S01]  /*5560*/  HFMA2 R42, -RZ, RZ, -0.0 , 0 ;  /* 0x80000000ff2a7431 */ /* 0x000fe200000001ff */
[----:B-1----:R-:W-:Y:S04]  /*5570*/  MOV R43, 0x80000000 ;  /* 0x80000000002b7802 */ /* 0x002fe80000000f00 */
[----:B------:R1:W2:Y:S03]  /*5580*/  SYNCS.PHASECHK.TRANS64.TRYWAIT P0, [R8+URZ+0x31838], R43 ;  /* 0x0318382b080075a7 */ /* 0x0002a600080011ff */
[----:B--2---:R-:W-:Y:S05]  /*5590*/  @!P0 NANOSLEEP.SYNCS 0x989680 ;  /* 0x009896800000895d */ /* 0x004fea0003900000 */
[----:B------:R-:W2:Y:S02]  /*55a0*/  @!P0 SYNCS.PHASECHK.TRANS64 P0, [R8+URZ+0x31838], R43 ;  /* 0x0318382b080085a7 */ /* 0x000ea400080010ff */
[----:B--2---:R-:W-:Y:S05]  /*55b0*/  @!P0 BRA `(.L_x_28) ;  /* 0xfffffffc00e88947 */ /* 0x004fea000383ffff */
[----:B------:R-:W-:Y:S05]  /*55c0*/  BRA `(.L_x_81) ;  /* 0xffffffcc000c7947 */ /* 0x000fea000383ffff */
.L_x_29:
[----:B--2---:R2:W3:Y:S02]  /*55d0*/  SYNCS.PHASECHK.TRANS64.TRYWAIT P0, [R8+URZ+0x31820], RZ ;  /* 0x031820ff080075a7 */ /* 0x0044e400080011ff */
[----:B---3--:R-:W-:Y:S05]  /*55e0*/  @!P0 NANOSLEEP.SYNCS 0x989680 ;  /* 0x009896800000895d */ /* 0x008fea0003900000 */
[----:B------:R-:W3:Y:S02]  /*55f0*/  @!P0 SYNCS.PHASECHK.TRANS64 P0, [R8+URZ+0x31820], RZ ;  /* 0x031820ff080085a7 */ /* 0x000ee400080010ff */
[----:B---3--:R-:W-:Y:S05]  /*5600*/  @!P0 BRA `(.L_x_29) ;  /* 0xfffffffc00f08947 */ /* 0x008fea000383ffff */
[----:B------:R-:W-:Y:S05]  /*5610*/  BRA `(.L_x_82) ;  /* 0xffffffcc00447947 */ /* 0x000fea000383ffff */
.L_x_30:
[----:B---3--:R3:W4:Y:S02]  /*5620*/  SYNCS.PHASECHK.TRANS64.TRYWAIT P0, [R8+URZ+0x31828], RZ ;  /* 0x031828ff080075a7 */ /* 0x00872400080011ff */
[----:B----4-:R-:W-:Y:S05]  /*5630*/  @!P0 NANOSLEEP.SYNCS 0x989680 ;  /* 0x009896800000895d */ /* 0x010fea0003900000 */
[----:B------:R-:W4:Y:S02]  /*5640*/  @!P0 SYNCS.PHASECHK.TRANS64 P0, [R8+URZ+0x31828], RZ ;  /* 0x031828ff080085a7 */ /* 0x000f2400080010ff */
[----:B----4-:R-:W-:Y:S05]  /*5650*/  @!P0 BRA `(.L_x_30) ;  /* 0xfffffffc00f08947 */ /* 0x010fea000383ffff */
[----:B------:R-:W-:Y:S05]  /*5660*/  BRA `(.L_x_83) ;  /* 0xffffffcc00b87947 */ /* 0x000fea000383ffff */
.L_x_31:
[----:B----4-:R4:W1:Y:S02]  /*5670*/  SYNCS.PHASECHK.TRANS64.TRYWAIT P0, [R8+URZ+0x31830], RZ ;  /* 0x031830ff080075a7 */ /* 0x01086400080011ff */
[----:B-1----:R-:W-:Y:S05]  /*5680*/  @!P0 NANOSLEEP.SYNCS 0x989680 ;  /* 0x009896800000895d */ /* 0x002fea0003900000 */
[----:B------:R-:W1:Y:S02]  /*5690*/  @!P0 SYNCS.PHASECHK.TRANS64 P0, [R8+URZ+0x31830], RZ ;  /* 0x031830ff080085a7 */ /* 0x000e6400080010ff */
[----:B-1----:R-:W-:Y:S05]  /*56a0*/  @!P0 BRA `(.L_x_31) ;  /* 0xfffffffc00f08947 */ /* 0x002fea000383ffff */
[----:B------:R-:W-:Y:S05]  /*56b0*/  BRA `(.L_x_84) ;  /* 0xffffffcc00f07947 */ /* 0x000fea000383ffff */
.L_x_32:
[----:B-1----:R1:W2:Y:S02]  /*56c0*/  SYNCS.PHASECHK.TRANS64.TRYWAIT P0, [R8+URZ+0x31838], RZ ;  /* 0x031838ff080075a7 */ /* 0x0022a400080011ff */
[----:B--2---:R-:W-:Y:S05]  /*56d0*/  @!P0 NANOSLEEP.SYNCS 0x989680 ;  /* 0x009896800000895d */ /* 0x004fea0003900000 */
[----:B------:R-:W2:Y:S02]  /*56e0*/  @!P0 SYNCS.PHASECHK.TRANS64 P0, [R8+URZ+0x31838], RZ ;  /* 0x031838ff080085a7 */ /* 0x000ea400080010ff */
[----:B--2---:R-:W-:Y:S05]  /*56f0*/  @!P0 BRA `(.L_x_32) ;  /* 0xfffffffc00f08947 */ /* 0x004fea000383ffff */
[----:B------:R-:W-:Y:S05]  /*5700*/  BRA `(.L_x_85) ;  /* 0xffffffd000287947 */ /* 0x000fea000383ffff */
.L_x_33:
[----:B------:R-:W-:Y:S01]  /*5710*/  HFMA2 R42, -RZ, RZ, -0.0 , 0 ;  /* 0x80000000ff2a7431 */ /* 0x000fe200000001ff */
[----:B-1----:R-:W-:Y:S04]  /*5720*/  MOV R43, 0x80000000 ;  /* 0x80000000002b7802 */ /* 0x002fe80000000f00 */
[----:B------:R1:W2:Y:S03]  /*5730*/  SYNCS.PHASECHK.TRANS64.TRYWAIT P0, [R8+URZ+0x31820], R43 ;  /* 0x0318202b080075a7 */ /* 0x0002a600080011ff */
[----:B--2---:R-:W-:Y:S05]  /*5740*/  @!P0 NANOSLEEP.SYNCS 0x989680 ;  /* 0x009896800000895d */ /* 0x004fea0003900000 */
[----:B------:R-:W2:Y:S02]  /*5750*/  @!P0 SYNCS.PHASECHK.TRANS64 P0, [R8+URZ+0x31820], R43 ;  /* 0x0318202b080085a7 */ /* 0x000ea400080010ff */
[----:B--2---:R-:W-:Y:S05]  /*5760*/  @!P0 BRA `(.L_x_33) ;  /* 0xfffffffc00e88947 */ /* 0x004fea000383ffff */
[----:B------:R-:W-:Y:S05]  /*5770*/  BRA `(.L_x_86) ;  /* 0xffffffd000587947 */ /* 0x000fea000383ffff */
.L_x_34:
[----:B------:R-:W-:Y:S01]  /*5780*/  HFMA2 R42, -RZ, RZ, -0.0 , 0 ;  /* 0x80000000ff2a7431 */ /* 0x000fe200000001ff */
[----:B-1----:R-:W-:Y:S04]  /*5790*/  MOV R43, 0x80000000 ;  /* 0x80000000002b7802 */ /* 0x002fe80000000f00 */
[----:B------:R1:W2:Y:S03]  /*57a0*/  SYNCS.PHASECHK.TRANS64.TRYWAIT P0, [R8+URZ+0x31828], R43 ;  /* 0x0318282b080075a7 */ /* 0x0002a600080011ff */
[----:B--2---:R-:W-:Y:S05]  /*57b0*/  @!P0 NANOSLEEP.SYNCS 0x989680 ;  /* 0x009896800000895d */ /* 0x004fea0003900000 */
[----:B------:R-:W2:Y:S02]  /*57c0*/  @!P0 SYNCS.PHASECHK.TRANS64 P0, [R8+URZ+0x31828], R43 ;  /* 0x0318282b080085a7 */ /* 0x000ea400080010ff */
[----:B--2---:R-:W-:Y:S05]  /*57d0*/  @!P0 BRA `(.L_x_34) ;  /* 0xfffffffc00e88947 */ /* 0x004fea000383ffff */
[----:B------:R-:W-:Y:S05]  /*57e0*/  BRA `(.L_x_87) ;  /* 0xffffffd000c47947 */ /* 0x000fea000383ffff */
.L_x_35:
[----:B------:R-:W-:Y:S01]  /*57f0*/  HFMA2 R42, -RZ, RZ, -0.0 , 0 ;  /* 0x80000000ff2a7431 */ /* 0x000fe200000001ff */
[----:B-1----:R-:W-:Y:S04]  /*5800*/  MOV R43, 0x80000000 ;  /* 0x80000000002b7802 */ /* 0x002fe80000000f00 */
[----:B------:R1:W2:Y:S03]  /*5810*/  SYNCS.PHASECHK.TRANS64.TRYWAIT P0, [R8+URZ+0x31830], R43 ;  /* 0x0318302b080075a7 */ /* 0x0002a600080011ff */
[----:B--2---:R-:W-:Y:S05]  /*5820*/  @!P0 NANOSLEEP.SYNCS 0x989680 ;  /* 0x009896800000895d */ /* 0x004fea0003900000 */
[----:B------:R-:W2:Y:S02]  /*5830*/  @!P0 SYNCS.PHASECHK.TRANS64 P0, [R8+URZ+0x31830], R43 ;  /* 0x0318302b080085a7 */ /* 0x000ea400080010ff */
[----:B--2---:R-:W-:Y:S05]  /*5840*/  @!P0 BRA `(.L_x_35) ;  /* 0xfffffffc00e88947 */ /* 0x004fea000383ffff */
[----:B------:R-:W-:Y:S05]  /*5850*/  BRA `(.L_x_88) ;  /* 0xffffffd000f47947 */ /* 0x000fea000383ffff */
.L_x_36:
[----:B------:R-:W-:Y:S01]  /*5860*/  HFMA2 R42, -RZ, RZ, -0.0 , 0 ;  /* 0x80000000ff2a7431 */ /* 0x000fe200000001ff */
[----:B-1----:R-:W-:Y:S04]  /*5870*/  MOV R43, 0x80000000 ;  /* 0x80000000002b7802 */ /* 0x002fe80000000f00 */
[----:B------:R1:W2:Y:S03]  /*5880*/  SYNCS.PHASECHK.TRANS64.TRYWAIT P0, [R8+URZ+0x31838], R43 ;  /* 0x0318382b080075a7 */ /* 0x0002a600080011ff */
[----:B--2---:R-:W-:Y:S05]  /*5890*/  @!P0 NANOSLEEP.SYNCS 0x989680 ;  /* 0x009896800000895d */ /* 0x004fea0003900000 */
[----:B------:R-:W2:Y:S02]  /*58a0*/  @!P0 SYNCS.PHASECHK.TRANS64 P0, [R8+URZ+0x31838], R43 ;  /* 0x0318382b080085a7 */ /* 0x000ea400080010ff */
[----:B--2---:R-:W-:Y:S05]  /*58b0*/  @!P0 BRA `(.L_x_36) ;  /* 0xfffffffc00e88947 */ /* 0x004fea000383ffff */
[----:B------:R-:W-:Y:S05]  /*58c0*/  BRA `(.L_x_89) ;  /* 0xffffffd400247947 */ /* 0x000fea000383ffff */
.L_x_37:
[----:B-1----:R1:W2:Y:S02]  /*58d0*/  SYNCS.PHASECHK.TRANS64.TRYWAIT P0, [R8+URZ+0x31820], RZ ;  /* 0x031820ff080075a7 */ /* 0x0022a400080011ff */
[----:B--2---:R-:W-:Y:S05]  /*58e0*/  @!P0 NANOSLEEP.SYNCS 0x989680 ;  /* 0x009896800000895d */ /* 0x004fea0003900000 */
[----:B------:R-:W2:Y:S02]  /*58f0*/  @!P0 SYNCS.PHASECHK.TRANS64 P0, [R8+URZ+0x31820], RZ ;  /* 0x031820ff080085a7 */ /* 0x000ea400080010ff */
[----:B--2---:R-:W-:Y:S05]  /*5900*/  @!P0 BRA `(.L_x_37) ;  /* 0xfffffffc00f08947 */ /* 0x004fea000383ffff */
[----:B------:R-:W-:Y:S05]  /*5910*/  BRA `(.L_x_90) ;  /* 0xffffffd4005c7947 */ /* 0x000fea000383ffff */
.L_x_38:
[----:B-1----:R1:W2:Y:S02]  /*5920*/  SYNCS.PHASECHK.TRANS64.TRYWAIT P0, [R8+URZ+0x31828], RZ ;  /* 0x031828ff080075a7 */ /* 0x0022a400080011ff */
[----:B--2---:R-:W-:Y:S05]  /*5930*/  @!P0 NANOSLEEP.SYNCS 0x989680 ;  /* 0x009896800000895d */ /* 0x004fea0003900000 */
[----:B------:R-:W2:Y:S02]  /*5940*/  @!P0 SYNCS.PHASECHK.TRANS64 P0, [R8+URZ+0x31828], RZ ;  /* 0x031828ff080085a7 */ /* 0x000ea400080010ff */
[----:B--2---:R-:W-:Y:S05]  /*5950*/  @!P0 BRA `(.L_x_38) ;  /* 0xfffffffc00f08947 */ /* 0x004fea000383ffff */
[----:B------:R-:W-:Y:S05]  /*5960*/  BRA `(.L_x_91) ;  /* 0xffffffd400d07947 */ /* 0x000fea000383ffff */
.L_x_39:
[----:B-1----:R1:W2:Y:S02]  /*5970*/  SYNCS.PHASECHK.TRANS64.TRYWAIT P0, [R8+URZ+0x31830], RZ ;  /* 0x031830ff080075a7 */ /* 0x0022a400080011ff */
[----:B--2---:R-:W-:Y:S05]  /*5980*/  @!P0 NANOSLEEP.SYNCS 0x989680 ;  /* 0x009896800000895d */ /* 0x004fea0003900000 */
[----:B------:R-:W2:Y:S02]  /*5990*/  @!P0 SYNCS.PHASECHK.TRANS64 P0, [R8+URZ+0x31830], RZ ;  /* 0x031830ff080085a7 */ /* 0x000ea400080010ff */
[----:B--2---:R-:W-:Y:S05]  /*59a0*/  @!P0 BRA `(.L_x_39) ;  /* 0xfffffffc00f08947 */ /* 0x004fea000383ffff */
[----:B------:R-:W-:Y:S05]  /*59b0*/  BRA `(.L_x_92) ;  /* 0xffffffd800087947 */ /* 0x000fea000383ffff */
.L_x_40:
[----:B-1----:R1:W2:Y:S02]  /*59c0*/  SYNCS.PHASECHK.TRANS64.TRYWAIT P0, [R8+URZ+0x31838], RZ ;  /* 0x031838ff080075a7 */ /* 0x0022a400080011ff */
[----:B--2---:R-:W-:Y:S05]  /*59d0*/  @!P0 NANOSLEEP.SYNCS 0x989680 ;  /* 0x009896800000895d */ /* 0x004fea0003900000 */
[----:B------:R-:W2:Y:S02]  /*59e0*/  @!P0 SYNCS.PHASECHK.TRANS64 P0, [R8+URZ+0x31838], RZ ;  /* 0x031838ff080085a7 */ /* 0x000ea400080010ff */
[----:B--2---:R-:W-:Y:S05]  /*59f0*/  @!P0 BRA `(.L_x_40) ;  /* 0xfffffffc00f08947 */ /* 0x004fea000383ffff */
[----:B------:R-:W-:Y:S05]  /*5a00*/  BRA `(.L_x_93) ;  /* 0xffffffd800407947 */ /* 0x000fea000383ffff */
.L_x_44:
[----:B------:R-:W-:-:S07]  /*5a10*/  MOV R4, R5 ;  /* 0x0000000500047202 */ /* 0x000fce0000000f00 */
.L_x_94:
[----:B-1----:R1:W2:Y:S02]  /*5a20*/  SYNCS.PHASECHK.TRANS64.TRYWAIT P2, [R20+URZ+0x31860], R5 ;  /* 0x03186005140075a7 */ /* 0x0022a400080411ff */
[----:B--2---:R-:W-:Y:S05]  /*5a30*/  @!P2 NANOSLEEP.SYNCS 0x989680 ;  /* 0x009896800000a95d */ /* 0x004fea0003900000 */
[----:B------:R-:W2:Y:S02]  /*5a40*/  @!P2 SYNCS.PHASECHK.TRANS64 P2, [R20+URZ+0x31860], R5 ;  /* 0x031860051400a5a7 */ /* 0x000ea400080410ff */
[----:B--2---:R-:W-:Y:S05]  /*5a50*/  @!P2 BRA `(.L_x_94) ;  /* 0xfffffffc00f0a947 */ /* 0x004fea000383ffff */
[----:B------:R-:W-:Y:S05]  /*5a60*/  BRA `(.L_x_95) ;  /* 0xffffffdc00487947 */ /* 0x000fea000383ffff */
        .weak           $__internal_0_$__cuda_sm10x_tcgen05_guardrail_trap_col_being_dealloced_not_returned_by_alloc
        .type           $__internal_0_$__cuda_sm10x_tcgen05_guardrail_trap_col_being_dealloced_not_returned_by_alloc,@function
        .size           $__internal_0_$__cuda_sm10x_tcgen05_guardrail_trap_col_being_dealloced_not_returned_by_alloc,($__internal_1_$__cuda_sm10x_tcgen05_guardrail_trap_phase_invalid_during_alloc - $__internal_0_$__cuda_sm10x_tcgen05_guardrail_trap_col_being_dealloced_not_returned_by_alloc)
$__internal_0_$__cuda_sm10x_tcgen05_guardrail_trap_col_being_dealloced_not_returned_by_alloc:
[----:B------:R-:W-:Y:S05]  /*5a70*/  BPT.TRAP 0x1 ;  /* 0x000000040000795c */ /* 0x000fea0000300000 */
[----:B------:R-:W-:-:S04]  /*5a80*/  HFMA2 R3, -RZ, RZ, 0, 0 ;  /* 0x00000000ff037431 */ /* 0x000fc800000001ff */
[----:B------:R-:W-:Y:S05]  /*5a90*/  RET.REL.NODEC R2 `(_ZN9deep_gemm24sm100_fp8_gemm_1d1d_implILN4cute4UMMA5MajorE0ELS3_0ELj0ELj7168ELj2048ELj128ELj224ELj128ELj64ELj128ELj128ELj64ELj4ELj128ELj128ELj1ELb0ELj136ELNS_8GemmTypeE1ELb0EN7cutlass10bfloat16_tENS_16EpilogueIdentityEEEvPijjj14CUtensorMap_stS9_S9_S9_S9_) ;  /* 0xffffffa402587950 */ /* 0x000fea0003c3ffff */
        .weak           $__internal_1_$__cuda_sm10x_tcgen05_guardrail_trap_phase_invalid_during_alloc
        .type           $__internal_1_$__cuda_sm10x_tcgen05_guardrail_trap_phase_invalid_during_alloc,@function
        .size           $__internal_1_$__cuda_sm10x_tcgen05_guardrail_trap_phase_invalid_during_alloc,($__internal_2_$__cuda_sm10x_tcgen05_guardrail_trap_unallocated_columns_being_dealloced - $__internal_1_$__cuda_sm10x_tcgen05_guardrail_trap_phase_invalid_during_alloc)
$__internal_1_$__cuda_sm10x_tcgen05_guardrail_trap_phase_invalid_during_alloc:
[----:B------:R-:W-:Y:S05]  /*5aa0*/  BPT.TRAP 0x1 ;  /* 0x000000040000795c */ /* 0x000fea0000300000 */
[----:B------:R-:W-:-:S04]  /*5ab0*/  MOV R3, 0x0 ;  /* 0x0000000000037802 */ /* 0x000fc80000000f00 */
[----:B------:R-:W-:Y:S05]  /*5ac0*/  RET.REL.NODEC R2 `(_ZN9deep_gemm24sm100_fp8_gemm_1d1d_implILN4cute4UMMA5MajorE0ELS3_0ELj0ELj7168ELj2048ELj128ELj224ELj128ELj64ELj128ELj128ELj64ELj4ELj128ELj128ELj1ELb0ELj136ELNS_8GemmTypeE1ELb0EN7cutlass10bfloat16_tENS_16EpilogueIdentityEEEvPijjj14CUtensorMap_stS9_S9_S9_S9_) ;  /* 0xffffffa4024c7950 */ /* 0x000fea0003c3ffff */
        .weak           $__internal_2_$__cuda_sm10x_tcgen05_guardrail_trap_unallocated_columns_being_dealloced
        .type           $__internal_2_$__cuda_sm10x_tcgen05_guardrail_trap_unallocated_columns_being_dealloced,@function
        .size           $__internal_2_$__cuda_sm10x_tcgen05_guardrail_trap_unallocated_columns_being_dealloced,($__internal_3_$__cuda_sm20_div_u16 - $__internal_2_$__cuda_sm10x_tcgen05_guardrail_trap_unallocated_columns_being_dealloced)
$__internal_2_$__cuda_sm10x_tcgen05_guardrail_trap_unallocated_columns_being_dealloced:
[----:B------:R-:W-:Y:S05]  /*5ad0*/  BPT.TRAP 0x1 ;  /* 0x000000040000795c */ /* 0x000fea0000300000 */
[----:B------:R-:W-:-:S04]  /*5ae0*/  HFMA2 R3, -RZ, RZ, 0, 0 ;  /* 0x00000000ff037431 */ /* 0x000fc800000001ff */
[----:B------:R-:W-:Y:S05]  /*5af0*/  RET.REL.NODEC R2 `(_ZN9deep_gemm24sm100_fp8_gemm_1d1d_implILN4cute4UMMA5MajorE0ELS3_0ELj0ELj7168ELj2048ELj128ELj224ELj128ELj64ELj128ELj128ELj64ELj4ELj128ELj128ELj1ELb0ELj136ELNS_8GemmTypeE1ELb0EN7cutlass10bfloat16_tENS_16EpilogueIdentityEEEvPijjj14CUtensorMap_stS9_S9_S9_S9_) ;  /* 0xffffffa402407950 */ /* 0x000fea0003c3ffff */
        .weak           $__internal_3_$__cuda_sm20_div_u16
        .type           $__internal_3_$__cuda_sm20_div_u16,@function
        .size           $__internal_3_$__cuda_sm20_div_u16,(.L_x_100 - $__internal_3_$__cuda_sm20_div_u16)
$__internal_3_$__cuda_sm20_div_u16:
[----:B------:R-:W1:Y:S01]  /*5b00*/  I2F.U16 R5, R39 ;  /* 0x0000002700057306 */ /* 0x000e620000101000 */
[----:B------:R-:W-:-:S07]  /*5b10*/  IMAD.MOV.U32 R0, RZ, RZ, 0x4b800000 ;  /* 0x4b800000ff007424 */ /* 0x000fce00078e00ff */
[----:B------:R-:W-:Y:S01]  /*5b20*/  I2F.U16.RZ R9, R34 ;  /* 0x0000002200097306 */ /* 0x000fe2000010d000 */
[C---:B-1----:R-:W-:Y:S02]  /*5b30*/  FSETP.GEU.AND P1, PT, |R5|.reuse, 1.175494350822287508e-38, PT ;  /* 0x008000000500780b */ /* 0x042fe40003f2e200 */
[----:B------:R-:W-:Y:S02]  /*5b40*/  FSETP.GT.AND P2, PT, |R5|, 8.50705917302346158658e+37, PT ;  /* 0x7e8000000500780b */ /* 0x000fe40003f44200 */
[----:B------:R-:W-:Y:S02]  /*5b50*/  FSEL R0, R0, 1, !P1 ;  /* 0x3f80000000007808 */ /* 0x000fe40004800000 */
[----:B------:R-:W-:Y:S02]  /*5b60*/  ISETP.NE.U32.AND P1, PT, R39, RZ, PT ;  /* 0x000000ff2700720c */ /* 0x000fe40003f25070 */
[----:B------:R-:W-:-:S05]  /*5b70*/  FSEL R0, R0, 0.25, !P2 ;  /* 0x3e80000000007808 */ /* 0x000fca0005000000 */
[----:B------:R-:W-:-:S06]  /*5b80*/  FMUL R5, R5, R0 ;  /* 0x0000000005057220 */ /* 0x000fcc0000400000 */
[----:B------:R-:W1:Y:S02]  /*5b90*/  MUFU.RCP R5, R5 ;  /* 0x0000000500057308 */ /* 0x000e640000001000 */
[----:B-1----:R-:W-:Y:S01]  /*5ba0*/  FMUL R0, R0, R5 ;  /* 0x0000000500007220 */ /* 0x002fe20000400000 */
[----:B------:R-:W-:-:S03]  /*5bb0*/  IMAD.MOV.U32 R5, RZ, RZ, 0x0 ;  /* 0x00000000ff057424 */ /* 0x000fc600078e00ff */
[----:B------:R-:W-:-:S04]  /*5bc0*/  VIADD R0, R0, 0x2 ;  /* 0x0000000200007836 */ /* 0x000fc80000000000 */
[----:B------:R-:W-:-:S04]  /*5bd0*/  FMUL.RZ R9, R9, R0 ;  /* 0x0000000009097220 */ /* 0x000fc8000040c000 */
[----:B------:R-:W1:Y:S02]  /*5be0*/  F2I.U32.TRUNC.NTZ R0, R9 ;  /* 0x0000000900007305 */ /* 0x000e64000020f000 */
[----:B-1----:R-:W-:Y:S02]  /*5bf0*/  LOP3.LUT R0, R0, 0xffff, RZ, 0xc0, !PT ;  /* 0x0000ffff00007812 */ /* 0x002fe400078ec0ff */
[----:B------:R-:W-:Y:S01]  /*5c00*/  @!P1 MOV R0, 0xffffffff ;  /* 0xffffffff00009802 */ /* 0x000fe20000000f00 */
[----:B------:R-:W-:Y:S06]  /*5c10*/  RET.REL.NODEC R4 `(_ZN9deep_gemm24sm100_fp8_gemm_1d1d_implILN4cute4UMMA5MajorE0ELS3_0ELj0ELj7168ELj2048ELj128ELj224ELj128ELj64ELj128ELj128ELj64ELj4ELj128ELj128ELj1ELb0ELj136ELNS_8GemmTypeE1ELb0EN7cutlass10bfloat16_tENS_16EpilogueIdentityEEEvPijjj14CUtensorMap_stS9_S9_S9_S9_) ;  /* 0xffffffa004f87950 */ /* 0x000fec0003c3ffff */
.L_x_96:
[----:B------:R-:W-:-:S00]  /*5c20*/  BRA `(.L_x_96) ;  /* 0xfffffffc00fc7947 */ /* 0x000fc0000383ffff */
[----:B------:R-:W-:-:S00]  /*5c30*/  NOP ;  /* 0x0000000000007918 */ /* 0x000fc00000000000 */
        /* <DEDUP_REMOVED lines=12> */
.L_x_100:


//--------------------- .nv.shared._ZN9deep_gemm24sm100_fp8_gemm_1d1d_implILN4cute4UMMA5MajorE0ELS3_0ELj0ELj7168ELj2048ELj128ELj224ELj128ELj64ELj128ELj128ELj64ELj4ELj128ELj128ELj1ELb0ELj136ELNS_8GemmTypeE1ELb0EN7cutlass10bfloat16_tENS_16EpilogueIdentityEEEvPijjj14CUtensorMap_stS9_S9_S9_S9_ --------------------------
	.section	.nv.shared._ZN9deep_gemm24sm100_fp8_gemm_1d1d_implILN4cute4UMMA5MajorE0ELS3_0ELj0ELj7168ELj2048ELj128ELj224ELj128ELj64ELj128ELj128ELj64ELj4ELj128ELj128ELj1ELb0ELj136ELNS_8GemmTypeE1ELb0EN7cutlass10bfloat16_tENS_16EpilogueIdentityEEEvPijjj14CUtensorMap_stS9_S9_S9_S9_,"aw",@nobits
	.sectionflags	@""
	.align	1024
	.zero		1024


//--------------------- .nv.shared.reserved.0     --------------------------
	.section	.nv.shared.reserved.0,"aw",@nobits
	.align	8
	.weak		__nv_reservedSMEM_offset_0_alias
	.size		__nv_reservedSMEM_offset_0_alias, 0, 64
	.other		__nv_reservedSMEM_offset_0_alias,@"STO_CUDA_RESERVED_SHARED STV_DEFAULT"
__nv_reservedSMEM_offset_0_alias:
	.zero		0
.nv.shared.reserved.0:
	.zero		64
	.weak		__nv_reservedSMEM_allocation_phase
	.type		__nv_reservedSMEM_allocation_phase,@object
	.size		__nv_reservedSMEM_allocation_phase,(.L_0 - __nv_reservedSMEM_allocation_phase)
__nv_reservedSMEM_allocation_phase:
	.zero		1
.L_0:
	.zero		7
	.weak		__nv_reservedSMEM_devtool_atexit_pc
	.type		__nv_reservedSMEM_devtool_atexit_pc,@object
	.size		__nv_reservedSMEM_devtool_atexit_pc,(__nv_reservedSMEM_allocation_mask - __nv_reservedSMEM_devtool_atexit_pc)
__nv_reservedSMEM_devtool_atexit_pc:
	.zero		8
	.weak		__nv_reservedSMEM_allocation_mask
	.type		__nv_reservedSMEM_allocation_mask,@object
	.size		__nv_reservedSMEM_allocation_mask,(.L_2 - __nv_reservedSMEM_allocation_mask)
__nv_reservedSMEM_allocation_mask:
	.zero		4
.L_2:


//--------------------- .nv.global                --------------------------
	.section	.nv.global,"aw",@nobits
.nv.global:
	.type		_ZN47_INTERNAL_54f0ffba_9_kernel_cu_598b3872_28936974cute1_E,@object
	.size		_ZN47_INTERNAL_54f0ffba_9_kernel_cu_598b3872_28936974cute1_E,(_ZN47_INTERNAL_54f0ffba_9_kernel_cu_598b3872_28936974cuda3std3__45__cpo6cbeginE - _ZN47_INTERNAL_54f0ffba_9_kernel_cu_598b3872_28936974cute1_E)
_ZN47_INTERNAL_54f0ffba_9_kernel_cu_598b3872_28936974cute1_E:
	.zero		1
	.type		_ZN47_INTERNAL_54f0ffba_9_kernel_cu_598b3872_28936974cuda3std3__45__cpo6cbeginE,@object
	.size		_ZN47_INTERNAL_54f0ffba_9_kernel_cu_598b3872_28936974cuda3std3__45__cpo6cbeginE,(_ZN47_INTERNAL_54f0ffba_9_kernel_cu_598b3872_28936974cuda3std3__48in_placeE - _ZN47_INTERNAL_54f0ffba_9_kernel_cu_598b3872_28936974cuda3std3__45__cpo6cbeginE)
_ZN47_INTERNAL_54f0ffba_9_kernel_cu_598b3872_28936974cuda3std3__45__cpo6cbeginE:
	.zero		1
	.type		_ZN47_INTERNAL_54f0ffba_9_kernel_cu_598b3872_28936974cuda3std3__48in_placeE,@object
	.size		_ZN47_INTERNAL_54f0ffba_9_kernel_cu_598b3872_28936974cuda3std3__48in_placeE,(_ZN47_INTERNAL_54f0ffba_9_kernel_cu_598b3872_28936974cuda3std6ranges3__45__cpo9iter_moveE - _ZN47_INTERNAL_54f0ffba_9_kernel_cu_598b3872_28936974cuda3std3__48in_placeE)
_ZN47_INTERNAL_54f0ffba_9_kernel_cu_598b3872_28936974cuda3std3__48in_placeE:
	.zero		1
	.type		_ZN47_INTERNAL_54f0ffba_9_kernel_cu_598b3872_28936974cuda3std6ranges3__45__cpo9iter_moveE,@object
	.size		_ZN47_INTERNAL_54f0ffba_9_kernel_cu_598b3872_28936974cuda3std6ranges3__45__cpo9iter_moveE,(_ZN47_INTERNAL_54f0ffba_9_kernel_cu_598b3872_28936974cuda3std3__45__cpo5beginE - _ZN47_INTERNAL_54f0ffba_9_kernel_cu_598b3872_28936974cuda3std6ranges3__45__cpo9iter_moveE)
_ZN47_INTERNAL_54f0ffba_9_kernel_cu_598b3872_28936974cuda3std6ranges3__45__cpo9iter_moveE:
	.zero		1
	.type		_ZN47_INTERNAL_54f0ffba_9_kernel_cu_598b3872_28936974cuda3std3__45__cpo5beginE,@object
	.size		_ZN47_INTERNAL_54f0ffba_9_kernel_cu_598b3872_28936974cuda3std3__45__cpo5beginE,(_ZN47_INTERNAL_54f0ffba_9_kernel_cu_598b3872_28936974cuda3std3__449_GLOBAL__N__54f0ffba_9_kernel_cu_598b3872_28936976ignoreE - _ZN47_INTERNAL_54f0ffba_9_kernel_cu_598b3872_28936974cuda3std3__45__cpo5beginE)
_ZN47_INTERNAL_54f0ffba_9_kernel_cu_598b3872_28936974cuda3std3__45__cpo5beginE:
	.zero		1
	.type		_ZN47_INTERNAL_54f0ffba_9_kernel_cu_598b3872_28936974cuda3std3__449_GLOBAL__N__54f0ffba_9_kernel_cu_598b3872_28936976ignoreE,@object
	.size		_ZN47_INTERNAL_54f0ffba_9_kernel_cu_598b3872_28936974cuda3std3__449_GLOBAL__N__54f0ffba_9_kernel_cu_598b3872_28936976ignoreE,(_ZN47_INTERNAL_54f0ffba_9_kernel_cu_598b3872_28936974cute7productE - _ZN47_INTERNAL_54f0ffba_9_kernel_cu_598b3872_28936974cuda3std3__449_GLOBAL__N__54f0ffba_9_kernel_cu_598b3872_28936976ignoreE)
_ZN47_INTERNAL_54f0ffba_9_kernel_cu_598b3872_28936974cuda3std3__449_GLOBAL__N__54f0ffba_9_kernel_cu_598b3872_28936976ignoreE:
	.zero		1
	.type		_ZN47_INTERNAL_54f0ffba_9_kernel_cu_598b3872_28936974cute7productE,@object
	.size		_ZN47_INTERNAL_54f0ffba_9_kernel_cu_598b3872_28936974cute7productE,(_ZN47_INTERNAL_54f0ffba_9_kernel_cu_598b3872_28936974cuda3std3__45__cpo3endE - _ZN47_INTERNAL_54f0ffba_9_kernel_cu_598b3872_28936974cute7productE)
_ZN47_INTERNAL_54f0ffba_9_kernel_cu_598b3872_28936974cute7productE:
	.zero		1
	.type		_ZN47_INTERNAL_54f0ffba_9_kernel_cu_598b3872_28936974cuda3std3__45__cpo3endE,@object
	.size		_ZN47_INTERNAL_54f0ffba_9_kernel_cu_598b3872_28936974cuda3std3__45__cpo3endE,(_ZN47_INTERNAL_54f0ffba_9_kernel_cu_598b3872_28936974cuda3std3__419piecewise_constructE - _ZN47_INTERNAL_54f0ffba_9_kernel_cu_598b3872_28936974cuda3std3__45__cpo3endE)
_ZN47_INTERNAL_54f0ffba_9_kernel_cu_598b3872_28936974cuda3std3__45__cpo3endE:
	.zero		1
	.type		_ZN47_INTERNAL_54f0ffba_9_kernel_cu_598b3872_28936974cuda3std3__419piecewise_constructE,@object
	.size		_ZN47_INTERNAL_54f0ffba_9_kernel_cu_598b3872_28936974cuda3std3__419piecewise_constructE,(_ZN47_INTERNAL_54f0ffba_9_kernel_cu_598b3872_28936974cuda3std3__45__cpo4cendE - _ZN47_INTERNAL_54f0ffba_9_kernel_cu_598b3872_28936974cuda3std3__419piecewise_constructE)
_ZN47_INTERNAL_54f0ffba_9_kernel_cu_598b3872_28936974cuda3std3__419piecewise_constructE:
	.zero		1
	.type		_ZN47_INTERNAL_54f0ffba_9_kernel_cu_598b3872_28936974cuda3std3__45__cpo4cendE,@object
	.size		_ZN47_INTERNAL_54f0ffba_9_kernel_cu_598b3872_28936974cuda3std3__45__cpo4cendE,(_ZN47_INTERNAL_54f0ffba_9_kernel_cu_598b3872_28936974cuda3std6ranges3__45__cpo4swapE - _ZN47_INTERNAL_54f0ffba_9_kernel_cu_598b3872_28936974cuda3std3__45__cpo4cendE)
_ZN47_INTERNAL_54f0ffba_9_kernel_cu_598b3872_28936974cuda3std3__45__cpo4cendE:
	.zero		1
	.type		_ZN47_INTERNAL_54f0ffba_9_kernel_cu_598b3872_28936974cuda3std6ranges3__45__cpo4swapE,@object
	.size		_ZN47_INTERNAL_54f0ffba_9_kernel_cu_598b3872_28936974cuda3std6ranges3__45__cpo4swapE,(.L_10 - _ZN47_INTERNAL_54f0ffba_9_kernel_cu_598b3872_28936974cuda3std6ranges3__45__cpo4swapE)
_ZN47_INTERNAL_54f0ffba_9_kernel_cu_598b3872_28936974cuda3std6ranges3__45__cpo4swapE:
	.zero		1
.L_10:


//--------------------- .nv.constant0._ZN9deep_gemm24sm100_fp8_gemm_1d1d_implILN4cute4UMMA5MajorE0ELS3_0ELj0ELj7168ELj2048ELj128ELj224ELj128ELj64ELj128ELj128ELj64ELj4ELj128ELj128ELj1ELb0ELj136ELNS_8GemmTypeE1ELb0EN7cutlass10bfloat16_tENS_16EpilogueIdentityEEEvPijjj14CUtensorMap_stS9_S9_S9_S9_ --------------------------
	.section	.nv.constant0._ZN9deep_gemm24sm100_fp8_gemm_1d1d_implILN4cute4UMMA5MajorE0ELS3_0ELj0ELj7168ELj2048ELj128ELj224ELj128ELj64ELj128ELj128ELj64ELj4ELj128ELj128ELj1ELb0ELj136ELNS_8GemmTypeE1ELb0EN7cutlass10bfloat16_tENS_16EpilogueIdentityEEEvPijjj14CUtensorMap_stS9_S9_S9_S9_,"a",@progbits
	.sectionflags	@""
	.align	4
.nv.constant0._ZN9deep_gemm24sm100_fp8_gemm_1d1d_implILN4cute4UMMA5MajorE0ELS3_0ELj0ELj7168ELj2048ELj128ELj224ELj128ELj64ELj128ELj128ELj64ELj4ELj128ELj128ELj1ELb0ELj136ELNS_8GemmTypeE1ELb0EN7cutlass10bfloat16_tENS_16EpilogueIdentityEEEvPijjj14CUtensorMap_stS9_S9_S9_S9_:
	.zero		1600


//--------------------- SYMBOLS --------------------------

	.type		.nv.reservedSmem.offset0,@object
	.size		.nv.reservedSmem.offset0,0x4
	.type		.nv.reservedSmem.cap,@object
	.size		.nv.reservedSmem.cap,0x4
